//
// Generated by NVIDIA NVVM Compiler
//
// Compiler Build ID: CL-36424714
// Cuda compilation tools, release 13.0, V13.0.88
// Based on NVVM 20.0.0
//

.version 9.0
.target sm_100
.address_size 64

	// .globl	_Z11deviceDFSk5PiS_S_S_
// _ZZ11deviceDFSk5PiS_S_S_E2ct has been demoted
// _ZZ11deviceDFSk4PiS_S_S_E2ct has been demoted

.visible .entry _Z11deviceDFSk5PiS_S_S_(
	.param .u64 .ptr .align 1 _Z11deviceDFSk5PiS_S_S__param_0,
	.param .u64 .ptr .align 1 _Z11deviceDFSk5PiS_S_S__param_1,
	.param .u64 .ptr .align 1 _Z11deviceDFSk5PiS_S_S__param_2,
	.param .u64 .ptr .align 1 _Z11deviceDFSk5PiS_S_S__param_3
)
{
	.reg .pred 	%p<29>;
	.reg .b32 	%r<64>;
	.reg .b64 	%rd<31>;
	// demoted variable
	.shared .align 4 .b8 _ZZ11deviceDFSk5PiS_S_S_E2ct[256];
	ld.param.u64 	%rd4, [_Z11deviceDFSk5PiS_S_S__param_0];
	ld.param.u64 	%rd5, [_Z11deviceDFSk5PiS_S_S__param_1];
	ld.param.u64 	%rd6, [_Z11deviceDFSk5PiS_S_S__param_2];
	ld.param.u64 	%rd3, [_Z11deviceDFSk5PiS_S_S__param_3];
	cvta.to.global.u64 	%rd1, %rd5;
	cvta.to.global.u64 	%rd2, %rd4;
	cvta.to.global.u64 	%rd7, %rd6;
	mov.u32 	%r40, %ctaid.x;
	mov.u32 	%r41, %ntid.x;
	mov.u32 	%r1, %tid.x;
	mad.lo.s32 	%r2, %r40, %r41, %r1;
	ld.global.u32 	%r42, [%rd7];
	setp.ge.s32 	%p1, %r2, %r42;
	@%p1 bra 	$L__BB0_19;
	shl.b32 	%r44, %r1, 2;
	mov.u32 	%r45, _ZZ11deviceDFSk5PiS_S_S_E2ct;
	add.s32 	%r3, %r45, %r44;
	mov.b32 	%r58, 0;
	st.shared.u32 	[%r3], %r58;
	mul.wide.s32 	%rd8, %r2, 4;
	add.s64 	%rd9, %rd2, %rd8;
	ld.global.u32 	%r49, [%rd9];
	ld.global.u32 	%r5, [%rd9+4];
	setp.ge.s32 	%p2, %r49, %r5;
	@%p2 bra 	$L__BB0_18;
	mov.b32 	%r58, 0;
$L__BB0_3:
	mul.wide.s32 	%rd10, %r49, 4;
	add.s64 	%rd11, %rd1, %rd10;
	ld.global.u32 	%r8, [%rd11];
	setp.eq.s32 	%p3, %r8, %r2;
	@%p3 bra 	$L__BB0_17;
	mul.wide.s32 	%rd12, %r8, 4;
	add.s64 	%rd13, %rd2, %rd12;
	ld.global.u32 	%r51, [%rd13];
	ld.global.u32 	%r10, [%rd13+4];
	setp.ge.s32 	%p4, %r51, %r10;
	@%p4 bra 	$L__BB0_17;
$L__BB0_5:
	mul.wide.s32 	%rd14, %r51, 4;
	add.s64 	%rd15, %rd1, %rd14;
	ld.global.u32 	%r13, [%rd15];
	setp.eq.s32 	%p5, %r13, %r8;
	setp.eq.s32 	%p6, %r13, %r2;
	or.pred  	%p7, %p5, %p6;
	@%p7 bra 	$L__BB0_16;
	mul.wide.s32 	%rd16, %r13, 4;
	add.s64 	%rd17, %rd2, %rd16;
	ld.global.u32 	%r53, [%rd17];
	ld.global.u32 	%r15, [%rd17+4];
	setp.ge.s32 	%p8, %r53, %r15;
	@%p8 bra 	$L__BB0_16;
$L__BB0_7:
	mul.wide.s32 	%rd18, %r53, 4;
	add.s64 	%rd19, %rd1, %rd18;
	ld.global.u32 	%r18, [%rd19];
	setp.eq.s32 	%p9, %r18, %r13;
	setp.eq.s32 	%p10, %r18, %r8;
	or.pred  	%p11, %p9, %p10;
	setp.eq.s32 	%p12, %r18, %r2;
	or.pred  	%p13, %p11, %p12;
	@%p13 bra 	$L__BB0_15;
	mul.wide.s32 	%rd20, %r18, 4;
	add.s64 	%rd21, %rd2, %rd20;
	ld.global.u32 	%r55, [%rd21];
	ld.global.u32 	%r20, [%rd21+4];
	setp.ge.s32 	%p14, %r55, %r20;
	@%p14 bra 	$L__BB0_15;
$L__BB0_9:
	mul.wide.s32 	%rd22, %r55, 4;
	add.s64 	%rd23, %rd1, %rd22;
	ld.global.u32 	%r23, [%rd23];
	setp.eq.s32 	%p15, %r23, %r18;
	setp.eq.s32 	%p16, %r23, %r13;
	or.pred  	%p17, %p15, %p16;
	setp.eq.s32 	%p18, %r23, %r8;
	or.pred  	%p19, %p17, %p18;
	setp.eq.s32 	%p20, %r23, %r2;
	or.pred  	%p21, %p19, %p20;
	@%p21 bra 	$L__BB0_14;
	mul.wide.s32 	%rd24, %r23, 4;
	add.s64 	%rd25, %rd2, %rd24;
	ld.global.u32 	%r57, [%rd25];
	ld.global.u32 	%r25, [%rd25+4];
	setp.ge.s32 	%p22, %r57, %r25;
	@%p22 bra 	$L__BB0_14;
$L__BB0_11:
	mul.wide.s32 	%rd26, %r57, 4;
	add.s64 	%rd27, %rd1, %rd26;
	ld.global.u32 	%r47, [%rd27];
	setp.ne.s32 	%p23, %r47, %r2;
	@%p23 bra 	$L__BB0_13;
	add.s32 	%r58, %r58, 1;
	st.shared.u32 	[%r3], %r58;
$L__BB0_13:
	add.s32 	%r57, %r57, 1;
	setp.lt.s32 	%p24, %r57, %r25;
	@%p24 bra 	$L__BB0_11;
$L__BB0_14:
	add.s32 	%r55, %r55, 1;
	setp.lt.s32 	%p25, %r55, %r20;
	@%p25 bra 	$L__BB0_9;
$L__BB0_15:
	add.s32 	%r53, %r53, 1;
	setp.lt.s32 	%p26, %r53, %r15;
	@%p26 bra 	$L__BB0_7;
$L__BB0_16:
	add.s32 	%r51, %r51, 1;
	setp.lt.s32 	%p27, %r51, %r10;
	@%p27 bra 	$L__BB0_5;
$L__BB0_17:
	add.s32 	%r49, %r49, 1;
	setp.lt.s32 	%p28, %r49, %r5;
	@%p28 bra 	$L__BB0_3;
$L__BB0_18:
	cvta.to.global.u64 	%rd28, %rd3;
	add.s64 	%rd30, %rd28, %rd8;
	st.global.u32 	[%rd30], %r58;
$L__BB0_19:
	ret;

}
	// .globl	_Z11deviceDFSk4PiS_S_S_
.visible .entry _Z11deviceDFSk4PiS_S_S_(
	.param .u64 .ptr .align 1 _Z11deviceDFSk4PiS_S_S__param_0,
	.param .u64 .ptr .align 1 _Z11deviceDFSk4PiS_S_S__param_1,
	.param .u64 .ptr .align 1 _Z11deviceDFSk4PiS_S_S__param_2,
	.param .u64 .ptr .align 1 _Z11deviceDFSk4PiS_S_S__param_3
)
{
	.reg .pred 	%p<20>;
	.reg .b32 	%r<54>;
	.reg .b64 	%rd<27>;
	// demoted variable
	.shared .align 4 .b8 _ZZ11deviceDFSk4PiS_S_S_E2ct[256];
	ld.param.u64 	%rd4, [_Z11deviceDFSk4PiS_S_S__param_0];
	ld.param.u64 	%rd5, [_Z11deviceDFSk4PiS_S_S__param_1];
	ld.param.u64 	%rd6, [_Z11deviceDFSk4PiS_S_S__param_2];
	ld.param.u64 	%rd3, [_Z11deviceDFSk4PiS_S_S__param_3];
	cvta.to.global.u64 	%rd1, %rd5;
	cvta.to.global.u64 	%rd2, %rd4;
	cvta.to.global.u64 	%rd7, %rd6;
	mov.u32 	%r33, %ctaid.x;
	mov.u32 	%r34, %ntid.x;
	mov.u32 	%r1, %tid.x;
	mad.lo.s32 	%r2, %r33, %r34, %r1;
	ld.global.u32 	%r35, [%rd7];
	setp.ge.s32 	%p1, %r2, %r35;
	@%p1 bra 	$L__BB1_16;
	shl.b32 	%r37, %r1, 2;
	mov.u32 	%r38, _ZZ11deviceDFSk4PiS_S_S_E2ct;
	add.s32 	%r3, %r38, %r37;
	mov.b32 	%r49, 0;
	st.shared.u32 	[%r3], %r49;
	mul.wide.s32 	%rd8, %r2, 4;
	add.s64 	%rd9, %rd2, %rd8;
	ld.global.u32 	%r42, [%rd9];
	ld.global.u32 	%r5, [%rd9+4];
	setp.ge.s32 	%p2, %r42, %r5;
	@%p2 bra 	$L__BB1_15;
	mov.b32 	%r49, 0;
$L__BB1_3:
	mul.wide.s32 	%rd10, %r42, 4;
	add.s64 	%rd11, %rd1, %rd10;
	ld.global.u32 	%r8, [%rd11];
	setp.eq.s32 	%p3, %r8, %r2;
	@%p3 bra 	$L__BB1_14;
	mul.wide.s32 	%rd12, %r8, 4;
	add.s64 	%rd13, %rd2, %rd12;
	ld.global.u32 	%r44, [%rd13];
	ld.global.u32 	%r10, [%rd13+4];
	setp.ge.s32 	%p4, %r44, %r10;
	@%p4 bra 	$L__BB1_14;
$L__BB1_5:
	mul.wide.s32 	%rd14, %r44, 4;
	add.s64 	%rd15, %rd1, %rd14;
	ld.global.u32 	%r13, [%rd15];
	setp.eq.s32 	%p5, %r13, %r8;
	setp.eq.s32 	%p6, %r13, %r2;
	or.pred  	%p7, %p5, %p6;
	@%p7 bra 	$L__BB1_13;
	mul.wide.s32 	%rd16, %r13, 4;
	add.s64 	%rd17, %rd2, %rd16;
	ld.global.u32 	%r46, [%rd17];
	ld.global.u32 	%r15, [%rd17+4];
	setp.ge.s32 	%p8, %r46, %r15;
	@%p8 bra 	$L__BB1_13;
$L__BB1_7:
	mul.wide.s32 	%rd18, %r46, 4;
	add.s64 	%rd19, %rd1, %rd18;
	ld.global.u32 	%r18, [%rd19];
	setp.eq.s32 	%p9, %r18, %r13;
	setp.eq.s32 	%p10, %r18, %r8;
	or.pred  	%p11, %p9, %p10;
	setp.eq.s32 	%p12, %r18, %r2;
	or.pred  	%p13, %p11, %p12;
	@%p13 bra 	$L__BB1_12;
	mul.wide.s32 	%rd20, %r18, 4;
	add.s64 	%rd21, %rd2, %rd20;
	ld.global.u32 	%r48, [%rd21];
	ld.global.u32 	%r20, [%rd21+4];
	setp.ge.s32 	%p14, %r48, %r20;
	@%p14 bra 	$L__BB1_12;
$L__BB1_9:
	mul.wide.s32 	%rd22, %r48, 4;
	add.s64 	%rd23, %rd1, %rd22;
	ld.global.u32 	%r40, [%rd23];
	setp.ne.s32 	%p15, %r40, %r2;
	@%p15 bra 	$L__BB1_11;
	add.s32 	%r49, %r49, 1;
	st.shared.u32 	[%r3], %r49;
$L__BB1_11:
	add.s32 	%r48, %r48, 1;
	setp.lt.s32 	%p16, %r48, %r20;
	@%p16 bra 	$L__BB1_9;
$L__BB1_12:
	add.s32 	%r46, %r46, 1;
	setp.lt.s32 	%p17, %r46, %r15;
	@%p17 bra 	$L__BB1_7;
$L__BB1_13:
	add.s32 	%r44, %r44, 1;
	setp.lt.s32 	%p18, %r44, %r10;
	@%p18 bra 	$L__BB1_5;
$L__BB1_14:
	add.s32 	%r42, %r42, 1;
	setp.lt.s32 	%p19, %r42, %r5;
	@%p19 bra 	$L__BB1_3;
$L__BB1_15:
	cvta.to.global.u64 	%rd24, %rd3;
	add.s64 	%rd26, %rd24, %rd8;
	st.global.u32 	[%rd26], %r49;
$L__BB1_16:
	ret;

}
	// .globl	_Z11deviceDFSk3PiS_S_S_
.visible .entry _Z11deviceDFSk3PiS_S_S_(
	.param .u64 .ptr .align 1 _Z11deviceDFSk3PiS_S_S__param_0,
	.param .u64 .ptr .align 1 _Z11deviceDFSk3PiS_S_S__param_1,
	.param .u64 .ptr .align 1 _Z11deviceDFSk3PiS_S_S__param_2,
	.param .u64 .ptr .align 1 _Z11deviceDFSk3PiS_S_S__param_3
)
{
	.reg .pred 	%p<11>;
	.reg .b32 	%r<47>;
	.reg .b64 	%rd<31>;

	ld.param.u64 	%rd8, [_Z11deviceDFSk3PiS_S_S__param_0];
	ld.param.u64 	%rd9, [_Z11deviceDFSk3PiS_S_S__param_1];
	ld.param.u64 	%rd10, [_Z11deviceDFSk3PiS_S_S__param_2];
	ld.param.u64 	%rd11, [_Z11deviceDFSk3PiS_S_S__param_3];
	cvta.to.global.u64 	%rd1, %rd11;
	cvta.to.global.u64 	%rd2, %rd9;
	cvta.to.global.u64 	%rd3, %rd8;
	cvta.to.global.u64 	%rd12, %rd10;
	mov.u32 	%r23, %ctaid.x;
	mov.u32 	%r24, %ntid.x;
	mov.u32 	%r25, %tid.x;
	mad.lo.s32 	%r1, %r23, %r24, %r25;
	ld.global.u32 	%r26, [%rd12];
	setp.ge.s32 	%p1, %r1, %r26;
	@%p1 bra 	$L__BB2_14;
	mul.wide.s32 	%rd13, %r1, 4;
	add.s64 	%rd4, %rd3, %rd13;
	ld.global.u32 	%r39, [%rd4];
	ld.global.u32 	%r38, [%rd4+4];
	setp.ge.s32 	%p2, %r39, %r38;
	@%p2 bra 	$L__BB2_14;
	add.s64 	%rd5, %rd1, %rd13;
$L__BB2_3:
	mul.wide.s32 	%rd15, %r39, 4;
	add.s64 	%rd6, %rd2, %rd15;
	ld.global.u32 	%r40, [%rd6];
	setp.le.s32 	%p3, %r40, %r1;
	@%p3 bra 	$L__BB2_13;
	mul.wide.s32 	%rd16, %r40, 4;
	add.s64 	%rd17, %rd3, %rd16;
	ld.global.u32 	%r41, [%rd17];
	ld.global.u32 	%r27, [%rd17+4];
	setp.ge.s32 	%p4, %r41, %r27;
	@%p4 bra 	$L__BB2_13;
$L__BB2_5:
	mul.wide.s32 	%rd18, %r41, 4;
	add.s64 	%rd7, %rd2, %rd18;
	ld.global.u32 	%r44, [%rd7];
	max.s32 	%r28, %r40, %r1;
	setp.ge.s32 	%p5, %r28, %r44;
	@%p5 bra 	$L__BB2_11;
	mul.wide.s32 	%rd19, %r44, 4;
	add.s64 	%rd20, %rd3, %rd19;
	ld.global.u32 	%r43, [%rd20];
	ld.global.u32 	%r29, [%rd20+4];
	setp.ge.s32 	%p6, %r43, %r29;
	@%p6 bra 	$L__BB2_11;
$L__BB2_7:
	mul.wide.s32 	%rd21, %r43, 4;
	add.s64 	%rd22, %rd2, %rd21;
	ld.global.u32 	%r30, [%rd22];
	setp.ne.s32 	%p7, %r30, %r1;
	@%p7 bra 	$L__BB2_9;
	atom.global.add.u32 	%r31, [%rd5], 2;
	ld.global.u32 	%r32, [%rd6];
	mul.wide.s32 	%rd23, %r32, 4;
	add.s64 	%rd24, %rd1, %rd23;
	atom.global.add.u32 	%r33, [%rd24], 2;
	ld.global.u32 	%r34, [%rd7];
	mul.wide.s32 	%rd25, %r34, 4;
	add.s64 	%rd26, %rd1, %rd25;
	atom.global.add.u32 	%r35, [%rd26], 2;
	ld.global.u32 	%r44, [%rd7];
$L__BB2_9:
	add.s32 	%r43, %r43, 1;
	mul.wide.s32 	%rd27, %r44, 4;
	add.s64 	%rd28, %rd3, %rd27;
	ld.global.u32 	%r36, [%rd28+4];
	setp.lt.s32 	%p8, %r43, %r36;
	@%p8 bra 	$L__BB2_7;
	ld.global.u32 	%r40, [%rd6];
$L__BB2_11:
	add.s32 	%r41, %r41, 1;
	mul.wide.s32 	%rd29, %r40, 4;
	add.s64 	%rd30, %rd3, %rd29;
	ld.global.u32 	%r37, [%rd30+4];
	setp.lt.s32 	%p9, %r41, %r37;
	@%p9 bra 	$L__BB2_5;
	ld.global.u32 	%r38, [%rd4+4];
$L__BB2_13:
	add.s32 	%r39, %r39, 1;
	setp.lt.s32 	%p10, %r39, %r38;
	@%p10 bra 	$L__BB2_3;
$L__BB2_14:
	ret;

}


// ===== COMPILED SASS (sm_100) =====

	.target	sm_100

	.elftype	@"ET_EXEC"


//--------------------- .note.nv.tkinfo           --------------------------
	.section	.note.nv.tkinfo,"",@"SHT_NOTE"
	.sectionflags	@"SHF_NOTE_NV_TKINFO"
	.tkinfo
        /*0018*/ 	.word	0x00000002
        /*0030*/ 	.string	""
        /*0030*/ 	.string	"ptxas"
        /*0030*/ 	.string	"Cuda compilation tools, release 13.0, V13.0.88"
        /*0030*/ 	.string	"Build cuda_13.0.r13.0/compiler.36424714_0"
        /*0030*/ 	.string	"-arch sm_100 -m 64 "



//--------------------- .note.nv.cuinfo           --------------------------
	.section	.note.nv.cuinfo,"",@"SHT_NOTE"
	.sectionflags	@"SHF_NOTE_NV_CUINFO"
        /*0018*/ 	.short	0x0002
        /*001a*/ 	.short	0x0064
        /*001c*/ 	.short	0x0082
	.zero		2


//--------------------- .nv.info                  --------------------------
	.section	.nv.info,"",@"SHT_CUDA_INFO"
	.align	4


	//----- nvinfo : EIATTR_REGCOUNT
	.align		4
        /*0000*/ 	.byte	0x04, 0x2f
        /*0002*/ 	.short	(.L_1 - .L_0)
	.align		4
.L_0:
        /*0004*/ 	.word	index@(_Z11deviceDFSk5PiS_S_S_)
        /*0008*/ 	.word	0x0000001e


	//----- nvinfo : EIATTR_FRAME_SIZE
	.align		4
.L_1:
        /*000c*/ 	.byte	0x04, 0x11
        /*000e*/ 	.short	(.L_3 - .L_2)
	.align		4
.L_2:
        /*0010*/ 	.word	index@(_Z11deviceDFSk5PiS_S_S_)
        /*0014*/ 	.word	0x00000000


	//----- nvinfo : EIATTR_REGCOUNT
	.align		4
.L_3:
        /*0018*/ 	.byte	0x04, 0x2f
        /*001a*/ 	.short	(.L_5 - .L_4)
	.align		4
.L_4:
        /*001c*/ 	.word	index@(_Z11deviceDFSk4PiS_S_S_)
        /*0020*/ 	.word	0x0000001b


	//----- nvinfo : EIATTR_FRAME_SIZE
	.align		4
.L_5:
        /*0024*/ 	.byte	0x04, 0x11
        /*0026*/ 	.short	(.L_7 - .L_6)
	.align		4
.L_6:
        /*0028*/ 	.word	index@(_Z11deviceDFSk4PiS_S_S_)
        /*002c*/ 	.word	0x00000000


	//----- nvinfo : EIATTR_REGCOUNT
	.align		4
.L_7:
        /*0030*/ 	.byte	0x04, 0x2f
        /*0032*/ 	.short	(.L_9 - .L_8)
	.align		4
.L_8:
        /*0034*/ 	.word	index@(_Z11deviceDFSk3PiS_S_S_)
        /*0038*/ 	.word	0x0000001e


	//----- nvinfo : EIATTR_FRAME_SIZE
	.align		4
.L_9:
        /*003c*/ 	.byte	0x04, 0x11
        /*003e*/ 	.short	(.L_11 - .L_10)
	.align		4
.L_10:
        /*0040*/ 	.word	index@(_Z11deviceDFSk3PiS_S_S_)
        /*0044*/ 	.word	0x00000000


	//----- nvinfo : EIATTR_MIN_STACK_SIZE
	.align		4
.L_11:
        /*0048*/ 	.byte	0x04, 0x12
        /*004a*/ 	.short	(.L_13 - .L_12)
	.align		4
.L_12:
        /*004c*/ 	.word	index@(_Z11deviceDFSk3PiS_S_S_)
        /*0050*/ 	.word	0x00000000


	//----- nvinfo : EIATTR_MIN_STACK_SIZE
	.align		4
.L_13:
        /*0054*/ 	.byte	0x04, 0x12
        /*0056*/ 	.short	(.L_15 - .L_14)
	.align		4
.L_14:
        /*0058*/ 	.word	index@(_Z11deviceDFSk4PiS_S_S_)
        /*005c*/ 	.word	0x00000000


	//----- nvinfo : EIATTR_MIN_STACK_SIZE
	.align		4
.L_15:
        /*0060*/ 	.byte	0x04, 0x12
        /*0062*/ 	.short	(.L_17 - .L_16)
	.align		4
.L_16:
        /*0064*/ 	.word	index@(_Z11deviceDFSk5PiS_S_S_)
        /*0068*/ 	.word	0x00000000
.L_17:


//--------------------- .nv.compat                --------------------------
	.section	.nv.compat,"",@"SHT_CUDA_COMPAT_INFO"
	.align	4
        /*0000*/ 	.byte	0x02, 0x09, 0x00, 0x00, 0x02, 0x02, 0x01, 0x00, 0x02, 0x05, 0x05, 0x00, 0x03, 0x07, 0x01, 0x01
        /*0010*/ 	.byte	0x02, 0x03, 0x00, 0x00, 0x02, 0x06, 0x01, 0x00, 0x04, 0x0b, 0x08, 0x00, 0x09, 0x00, 0x00, 0x00
        /*0020*/ 	.byte	0x00, 0x00, 0x00, 0x00


//--------------------- .nv.info._Z11deviceDFSk3PiS_S_S_ --------------------------
	.section	.nv.info._Z11deviceDFSk3PiS_S_S_,"",@"SHT_CUDA_INFO"
	.sectionflags	@""
	.align	4


	//----- nvinfo : EIATTR_CUDA_API_VERSION
	.align		4
        /*0000*/ 	.byte	0x04, 0x37
        /*0002*/ 	.short	(.L_19 - .L_18)
.L_18:
        /*0004*/ 	.word	0x00000082


	//----- nvinfo : EIATTR_KPARAM_INFO
	.align		4
.L_19:
        /*0008*/ 	.byte	0x04, 0x17
        /*000a*/ 	.short	(.L_21 - .L_20)
.L_20:
        /*000c*/ 	.word	0x00000000
        /*0010*/ 	.short	0x0003
        /*0012*/ 	.short	0x0018
        /*0014*/ 	.byte	0x00, 0xf5, 0x21, 0x00


	//----- nvinfo : EIATTR_KPARAM_INFO
	.align		4
.L_21:
        /*0018*/ 	.byte	0x04, 0x17
        /*001a*/ 	.short	(.L_23 - .L_22)
.L_22:
        /*001c*/ 	.word	0x00000000
        /*0020*/ 	.short	0x0002
        /*0022*/ 	.short	0x0010
        /*0024*/ 	.byte	0x00, 0xf5, 0x21, 0x00


	//----- nvinfo : EIATTR_KPARAM_INFO
	.align		4
.L_23:
        /*0028*/ 	.byte	0x04, 0x17
        /*002a*/ 	.short	(.L_25 - .L_24)
.L_24:
        /*002c*/ 	.word	0x00000000
        /*0030*/ 	.short	0x0001
        /*0032*/ 	.short	0x0008
        /*0034*/ 	.byte	0x00, 0xf5, 0x21, 0x00


	//----- nvinfo : EIATTR_KPARAM_INFO
	.align		4
.L_25:
        /*0038*/ 	.byte	0x04, 0x17
        /*003a*/ 	.short	(.L_27 - .L_26)
.L_26:
        /*003c*/ 	.word	0x00000000
        /*0040*/ 	.short	0x0000
        /*0042*/ 	.short	0x0000
        /*0044*/ 	.byte	0x00, 0xf5, 0x21, 0x00


	//----- nvinfo : EIATTR_SPARSE_MMA_MASK
	.align		4
.L_27:
        /*0048*/ 	.byte	0x03, 0x50
        /*004a*/ 	.short	0x0000


	//----- nvinfo : EIATTR_MAXREG_COUNT
	.align		4
        /*004c*/ 	.byte	0x03, 0x1b
        /*004e*/ 	.short	0x00ff


	//----- nvinfo : EIATTR_MERCURY_ISA_VERSION
	.align		4
        /*0050*/ 	.byte	0x03, 0x5f
        /*0052*/ 	.short	0x0101


	//----- nvinfo : EIATTR_VRC_CTA_INIT_COUNT
	.align		4
        /*0054*/ 	.byte	0x02, 0x4a
	.zero		1
	.zero		1


	//----- nvinfo : EIATTR_EXIT_INSTR_OFFSETS
	.align		4
        /*0058*/ 	.byte	0x04, 0x1c
        /*005a*/ 	.short	(.L_29 - .L_28)


	//   ....[0]....
.L_28:
        /*005c*/ 	.word	0x00000090


	//   ....[1]....
        /*0060*/ 	.word	0x000000f0


	//   ....[2]....
        /*0064*/ 	.word	0x00000550


	//----- nvinfo : EIATTR_CRS_STACK_SIZE
	.align		4
.L_29:
        /*0068*/ 	.byte	0x04, 0x1e
        /*006a*/ 	.short	(.L_31 - .L_30)
.L_30:
        /*006c*/ 	.word	0x00000000


	//----- nvinfo : EIATTR_CBANK_PARAM_SIZE
	.align		4
.L_31:
        /*0070*/ 	.byte	0x03, 0x19
        /*0072*/ 	.short	0x0020


	//----- nvinfo : EIATTR_PARAM_CBANK
	.align		4
        /*0074*/ 	.byte	0x04, 0x0a
        /*0076*/ 	.short	(.L_33 - .L_32)
	.align		4
.L_32:
        /*0078*/ 	.word	index@(.nv.constant0._Z11deviceDFSk3PiS_S_S_)
        /*007c*/ 	.short	0x0380
        /*007e*/ 	.short	0x0020


	//----- nvinfo : EIATTR_SW_WAR
	.align		4
.L_33:
        /*0080*/ 	.byte	0x04, 0x36
        /*0082*/ 	.short	(.L_35 - .L_34)
.L_34:
        /*0084*/ 	.word	0x00000008
.L_35:


//--------------------- .nv.info._Z11deviceDFSk4PiS_S_S_ --------------------------
	.section	.nv.info._Z11deviceDFSk4PiS_S_S_,"",@"SHT_CUDA_INFO"
	.sectionflags	@""
	.align	4


	//----- nvinfo : EIATTR_CUDA_API_VERSION
	.align		4
        /*0000*/ 	.byte	0x04, 0x37
        /*0002*/ 	.short	(.L_37 - .L_36)
.L_36:
        /*0004*/ 	.word	0x00000082


	//----- nvinfo : EIATTR_KPARAM_INFO
	.align		4
.L_37:
        /*0008*/ 	.byte	0x04, 0x17
        /*000a*/ 	.short	(.L_39 - .L_38)
.L_38:
        /*000c*/ 	.word	0x00000000
        /*0010*/ 	.short	0x0003
        /*0012*/ 	.short	0x0018
        /*0014*/ 	.byte	0x00, 0xf5, 0x21, 0x00


	//----- nvinfo : EIATTR_KPARAM_INFO
	.align		4
.L_39:
        /*0018*/ 	.byte	0x04, 0x17
        /*001a*/ 	.short	(.L_41 - .L_40)
.L_40:
        /*001c*/ 	.word	0x00000000
        /*0020*/ 	.short	0x0002
        /*0022*/ 	.short	0x0010
        /*0024*/ 	.byte	0x00, 0xf5, 0x21, 0x00


	//----- nvinfo : EIATTR_KPARAM_INFO
	.align		4
.L_41:
        /*0028*/ 	.byte	0x04, 0x17
        /*002a*/ 	.short	(.L_43 - .L_42)
.L_42:
        /*002c*/ 	.word	0x00000000
        /*0030*/ 	.short	0x0001
        /*0032*/ 	.short	0x0008
        /*0034*/ 	.byte	0x00, 0xf5, 0x21, 0x00


	//----- nvinfo : EIATTR_KPARAM_INFO
	.align		4
.L_43:
        /*0038*/ 	.byte	0x04, 0x17
        /*003a*/ 	.short	(.L_45 - .L_44)
.L_44:
        /*003c*/ 	.word	0x00000000
        /*0040*/ 	.short	0x0000
        /*0042*/ 	.short	0x0000
        /*0044*/ 	.byte	0x00, 0xf5, 0x21, 0x00


	//----- nvinfo : EIATTR_SPARSE_MMA_MASK
	.align		4
.L_45:
        /*0048*/ 	.byte	0x03, 0x50
        /*004a*/ 	.short	0x0000


	//----- nvinfo : EIATTR_MAXREG_COUNT
	.align		4
        /*004c*/ 	.byte	0x03, 0x1b
        /*004e*/ 	.short	0x00ff


	//----- nvinfo : EIATTR_MERCURY_ISA_VERSION
	.align		4
        /*0050*/ 	.byte	0x03, 0x5f
        /*0052*/ 	.short	0x0101


	//----- nvinfo : EIATTR_VRC_CTA_INIT_COUNT
	.align		4
        /*0054*/ 	.byte	0x02, 0x4a
	.zero		1
	.zero		1


	//----- nvinfo : EIATTR_EXIT_INSTR_OFFSETS
	.align		4
        /*0058*/ 	.byte	0x04, 0x1c
        /*005a*/ 	.short	(.L_47 - .L_46)


	//   ....[0]....
.L_46:
        /*005c*/ 	.word	0x00000090


	//   ....[1]....
        /*0060*/ 	.word	0x000008d0


	//----- nvinfo : EIATTR_CRS_STACK_SIZE
	.align		4
.L_47:
        /*0064*/ 	.byte	0x04, 0x1e
        /*0066*/ 	.short	(.L_49 - .L_48)
.L_48:
        /*0068*/ 	.word	0x00000000


	//----- nvinfo : EIATTR_CBANK_PARAM_SIZE
	.align		4
.L_49:
        /*006c*/ 	.byte	0x03, 0x19
        /*006e*/ 	.short	0x0020


	//----- nvinfo : EIATTR_PARAM_CBANK
	.align		4
        /*0070*/ 	.byte	0x04, 0x0a
        /*0072*/ 	.short	(.L_51 - .L_50)
	.align		4
.L_50:
        /*0074*/ 	.word	index@(.nv.constant0._Z11deviceDFSk4PiS_S_S_)
        /*0078*/ 	.short	0x0380
        /*007a*/ 	.short	0x0020


	//----- nvinfo : EIATTR_SW_WAR
	.align		4
.L_51:
        /*007c*/ 	.byte	0x04, 0x36
        /*007e*/ 	.short	(.L_53 - .L_52)
.L_52:
        /*0080*/ 	.word	0x00000008
.L_53:


//--------------------- .nv.info._Z11deviceDFSk5PiS_S_S_ --------------------------
	.section	.nv.info._Z11deviceDFSk5PiS_S_S_,"",@"SHT_CUDA_INFO"
	.sectionflags	@""
	.align	4


	//----- nvinfo : EIATTR_CUDA_API_VERSION
	.align		4
        /*0000*/ 	.byte	0x04, 0x37
        /*0002*/ 	.short	(.L_55 - .L_54)
.L_54:
        /*0004*/ 	.word	0x00000082


	//----- nvinfo : EIATTR_KPARAM_INFO
	.align		4
.L_55:
        /*0008*/ 	.byte	0x04, 0x17
        /*000a*/ 	.short	(.L_57 - .L_56)
.L_56:
        /*000c*/ 	.word	0x00000000
        /*0010*/ 	.short	0x0003
        /*0012*/ 	.short	0x0018
        /*0014*/ 	.byte	0x00, 0xf5, 0x21, 0x00


	//----- nvinfo : EIATTR_KPARAM_INFO
	.align		4
.L_57:
        /*0018*/ 	.byte	0x04, 0x17
        /*001a*/ 	.short	(.L_59 - .L_58)
.L_58:
        /*001c*/ 	.word	0x00000000
        /*0020*/ 	.short	0x0002
        /*0022*/ 	.short	0x0010
        /*0024*/ 	.byte	0x00, 0xf5, 0x21, 0x00


	//----- nvinfo : EIATTR_KPARAM_INFO
	.align		4
.L_59:
        /*0028*/ 	.byte	0x04, 0x17
        /*002a*/ 	.short	(.L_61 - .L_60)
.L_60:
        /*002c*/ 	.word	0x00000000
        /*0030*/ 	.short	0x0001
        /*0032*/ 	.short	0x0008
        /*0034*/ 	.byte	0x00, 0xf5, 0x21, 0x00


	//----- nvinfo : EIATTR_KPARAM_INFO
	.align		4
.L_61:
        /*0038*/ 	.byte	0x04, 0x17
        /*003a*/ 	.short	(.L_63 - .L_62)
.L_62:
        /*003c*/ 	.word	0x00000000
        /*0040*/ 	.short	0x0000
        /*0042*/ 	.short	0x0000
        /*0044*/ 	.byte	0x00, 0xf5, 0x21, 0x00


	//----- nvinfo : EIATTR_SPARSE_MMA_MASK
	.align		4
.L_63:
        /*0048*/ 	.byte	0x03, 0x50
        /*004a*/ 	.short	0x0000


	//----- nvinfo : EIATTR_MAXREG_COUNT
	.align		4
        /*004c*/ 	.byte	0x03, 0x1b
        /*004e*/ 	.short	0x00ff


	//----- nvinfo : EIATTR_MERCURY_ISA_VERSION
	.align		4
        /*0050*/ 	.byte	0x03, 0x5f
        /*0052*/ 	.short	0x0101


	//----- nvinfo : EIATTR_VRC_CTA_INIT_COUNT
	.align		4
        /*0054*/ 	.byte	0x02, 0x4a
	.zero		1
	.zero		1


	//----- nvinfo : EIATTR_EXIT_INSTR_OFFSETS
	.align		4
        /*0058*/ 	.byte	0x04, 0x1c
        /*005a*/ 	.short	(.L_65 - .L_64)


	//   ....[0]....
.L_64:
        /*005c*/ 	.word	0x00000090


	//   ....[1]....
        /*0060*/ 	.word	0x00000a10


	//----- nvinfo : EIATTR_CRS_STACK_SIZE
	.align		4
.L_65:
        /*0064*/ 	.byte	0x04, 0x1e
        /*0066*/ 	.short	(.L_67 - .L_66)
.L_66:
        /*0068*/ 	.word	0x00000000


	//----- nvinfo : EIATTR_CBANK_PARAM_SIZE
	.align		4
.L_67:
        /*006c*/ 	.byte	0x03, 0x19
        /*006e*/ 	.short	0x0020


	//----- nvinfo : EIATTR_PARAM_CBANK
	.align		4
        /*0070*/ 	.byte	0x04, 0x0a
        /*0072*/ 	.short	(.L_69 - .L_68)
	.align		4
.L_68:
        /*0074*/ 	.word	index@(.nv.constant0._Z11deviceDFSk5PiS_S_S_)
        /*0078*/ 	.short	0x0380
        /*007a*/ 	.short	0x0020


	//----- nvinfo : EIATTR_SW_WAR
	.align		4
.L_69:
        /*007c*/ 	.byte	0x04, 0x36
        /*007e*/ 	.short	(.L_71 - .L_70)
.L_70:
        /*0080*/ 	.word	0x00000008
.L_71:


//--------------------- .nv.callgraph             --------------------------
	.section	.nv.callgraph,"",@"SHT_CUDA_CALLGRAPH"
	.align	4
	.sectionentsize	8
	.align		4
        /*0000*/ 	.word	0x00000000
	.align		4
        /*0004*/ 	.word	0xffffffff
	.align		4
        /*0008*/ 	.word	0x00000000
	.align		4
        /*000c*/ 	.word	0xfffffffe
	.align		4
        /*0010*/ 	.word	0x00000000
	.align		4
        /*0014*/ 	.word	0xfffffffd
	.align		4
        /*0018*/ 	.word	0x00000000
	.align		4
        /*001c*/ 	.word	0xfffffffc


//--------------------- .text._Z11deviceDFSk3PiS_S_S_ --------------------------
	.section	.text._Z11deviceDFSk3PiS_S_S_,"ax",@progbits
	.align	128
        .global         _Z11deviceDFSk3PiS_S_S_
        .type           _Z11deviceDFSk3PiS_S_S_,@function
        .size           _Z11deviceDFSk3PiS_S_S_,(.L_x_49 - _Z11deviceDFSk3PiS_S_S_)
        .other          _Z11deviceDFSk3PiS_S_S_,@"STO_CUDA_ENTRY STV_DEFAULT"
_Z11deviceDFSk3PiS_S_S_:
.text._Z11deviceDFSk3PiS_S_S_:
[----:B------:R-:W-:Y:S08]  /*0000*/  LDC R1, c[0x0][0x37c] ;  /* 0x0000df00ff017b82 */ /* 0x000ff00000000800 */
[----:B------:R-:W0:Y:S01]  /*0010*/  LDC.64 R2, c[0x0][0x390] ;  /* 0x0000e400ff027b82 */ /* 0x000e220000000a00 */
[----:B------:R-:W0:Y:S02]  /*0020*/  LDCU.64 UR4, c[0x0][0x358] ;  /* 0x00006b00ff0477ac */ /* 0x000e240008000a00 */
[----:B0-----:R-:W2:Y:S05]  /*0030*/  LDG.E R3, desc[UR4][R2.64] ;  /* 0x0000000402037981 */ /* 0x001eaa000c1e1900 */
[----:B------:R-:W0:Y:S01]  /*0040*/  S2UR UR6, SR_CTAID.X ;  /* 0x00000000000679c3 */ /* 0x000e220000002500 */
[----:B------:R-:W0:Y:S07]  /*0050*/  S2R R5, SR_TID.X ;  /* 0x0000000000057919 */ /* 0x000e2e0000002100 */
[----:B------:R-:W0:Y:S02]  /*0060*/  LDC R0, c[0x0][0x360] ;  /* 0x0000d800ff007b82 */ /* 0x000e240000000800 */
[----:B0-----:R-:W-:-:S05]  /*0070*/  IMAD R0, R0, UR6, R5 ;  /* 0x0000000600007c24 */ /* 0x001fca000f8e0205 */
[----:B--2---:R-:W-:-:S13]  /*0080*/  ISETP.GE.AND P0, PT, R0, R3, PT ;  /* 0x000000030000720c */ /* 0x004fda0003f06270 */
[----:B------:R-:W-:Y:S05]  /*0090*/  @P0 EXIT ;  /* 0x000000000000094d */ /* 0x000fea0003800000 */
[----:B------:R-:W0:Y:S02]  /*00a0*/  LDC.64 R2, c[0x0][0x380] ;  /* 0x0000e000ff027b82 */ /* 0x000e240000000a00 */
[----:B0-----:R-:W-:-:S05]  /*00b0*/  IMAD.WIDE R2, R0, 0x4, R2 ;  /* 0x0000000400027825 */ /* 0x001fca00078e0202 */
[----:B------:R-:W2:Y:S04]  /*00c0*/  LDG.E R10, desc[UR4][R2.64] ;  /* 0x00000004020a7981 */ /* 0x000ea8000c1e1900 */
[----:B------:R-:W2:Y:S02]  /*00d0*/  LDG.E R7, desc[UR4][R2.64+0x4] ;  /* 0x0000040402077981 */ /* 0x000ea4000c1e1900 */
[----:B--2---:R-:W-:-:S13]  /*00e0*/  ISETP.GE.AND P0, PT, R10, R7, PT ;  /* 0x000000070a00720c */ /* 0x004fda0003f06270 */
[----:B------:R-:W-:Y:S05]  /*00f0*/  @P0 EXIT ;  /* 0x000000000000094d */ /* 0x000fea0003800000 */
[----:B------:R-:W0:Y:S01]  /*0100*/  LDC.64 R4, c[0x0][0x398] ;  /* 0x0000e600ff047b82 */ /* 0x000e220000000a00 */
[----:B------:R-:W-:Y:S01]  /*0110*/  MOV R11, R7 ;  /* 0x00000007000b7202 */ /* 0x000fe20000000f00 */
[----:B0-----:R-:W-:-:S07]  /*0120*/  IMAD.WIDE R4, R0, 0x4, R4 ;  /* 0x0000000400047825 */ /* 0x001fce00078e0204 */
.L_x_10:
[----:B0-----:R-:W0:Y:S02]  /*0130*/  LDC.64 R6, c[0x0][0x388] ;  /* 0x0000e200ff067b82 */ /* 0x001e240000000a00 */
[----:B0-----:R-:W-:-:S05]  /*0140*/  IMAD.WIDE R6, R10, 0x4, R6 ;  /* 0x000000040a067825 */ /* 0x001fca00078e0206 */
[----:B--2---:R-:W2:Y:S01]  /*0150*/  LDG.E R13, desc[UR4][R6.64] ;  /* 0x00000004060d7981 */ /* 0x004ea2000c1e1900 */
[----:B------:R-:W-:Y:S01]  /*0160*/  BSSY.RECONVERGENT B0, `(.L_x_0) ;  /* 0x000003b000007945 */ /* 0x000fe20003800200 */
[----:B--2---:R-:W-:-:S13]  /*0170*/  ISETP.GT.AND P0, PT, R13, R0, PT ;  /* 0x000000000d00720c */ /* 0x004fda0003f04270 */
[----:B-1----:R-:W-:Y:S05]  /*0180*/  @!P0 BRA `(.L_x_1) ;  /* 0x0000000000e08947 */ /* 0x002fea0003800000 */
[----:B------:R-:W0:Y:S02]  /*0190*/  LDC.64 R8, c[0x0][0x380] ;  /* 0x0000e000ff087b82 */ /* 0x000e240000000a00 */
[----:B0-----:R-:W-:-:S05]  /*01a0*/  IMAD.WIDE R8, R13, 0x4, R8 ;  /* 0x000000040d087825 */ /* 0x001fca00078e0208 */
[----:B------:R-:W2:Y:S04]  /*01b0*/  LDG.E R12, desc[UR4][R8.64] ;  /* 0x00000004080c7981 */ /* 0x000ea8000c1e1900 */
[----:B------:R-:W2:Y:S02]  /*01c0*/  LDG.E R15, desc[UR4][R8.64+0x4] ;  /* 0x00000404080f7981 */ /* 0x000ea4000c1e1900 */
[----:B--2---:R-:W-:-:S13]  /*01d0*/  ISETP.GE.AND P0, PT, R12, R15, PT ;  /* 0x0000000f0c00720c */ /* 0x004fda0003f06270 */
[----:B------:R-:W-:Y:S05]  /*01e0*/  @P0 BRA `(.L_x_1) ;  /* 0x0000000000c80947 */ /* 0x000fea0003800000 */
[----:B------:R-:W-:Y:S01]  /*01f0*/  BSSY.RECONVERGENT B1, `(.L_x_2) ;  /* 0x0000030000017945 */ /* 0x000fe20003800200 */
[----:B------:R-:W-:-:S07]  /*0200*/  MOV R11, R12 ;  /* 0x0000000c000b7202 */ /* 0x000fce0000000f00 */
.L_x_9:
[----:B0-----:R-:W0:Y:S02]  /*0210*/  LDC.64 R8, c[0x0][0x388] ;  /* 0x0000e200ff087b82 */ /* 0x001e240000000a00 */
[----:B0-----:R-:W-:-:S05]  /*0220*/  IMAD.WIDE R8, R11, 0x4, R8 ;  /* 0x000000040b087825 */ /* 0x001fca00078e0208 */
[----:B--2---:R-:W2:Y:S01]  /*0230*/  LDG.E R19, desc[UR4][R8.64] ;  /* 0x0000000408137981 */ /* 0x004ea2000c1e1900 */
[----:B------:R-:W-:Y:S01]  /*0240*/  VIMNMX R12, PT, PT, R0, R13, !PT ;  /* 0x0000000d000c7248 */ /* 0x000fe20007fe0100 */
[----:B------:R-:W-:Y:S03]  /*0250*/  BSSY.RECONVERGENT B2, `(.L_x_3) ;  /* 0x0000023000027945 */ /* 0x000fe60003800200 */
[----:B--2---:R-:W-:-:S13]  /*0260*/  ISETP.GE.AND P0, PT, R12, R19, PT ;  /* 0x000000130c00720c */ /* 0x004fda0003f06270 */
[----:B------:R-:W-:Y:S05]  /*0270*/  @P0 BRA `(.L_x_4) ;  /* 0x0000000000800947 */ /* 0x000fea0003800000 */
[----:B------:R-:W0:Y:S02]  /*0280*/  LDC.64 R14, c[0x0][0x380] ;  /* 0x0000e000ff0e7b82 */ /* 0x000e240000000a00 */
[----:B0-----:R-:W-:-:S05]  /*0290*/  IMAD.WIDE R14, R19, 0x4, R14 ;  /* 0x00000004130e7825 */ /* 0x001fca00078e020e */
[----:B------:R-:W2:Y:S04]  /*02a0*/  LDG.E R21, desc[UR4][R14.64] ;  /* 0x000000040e157981 */ /* 0x000ea8000c1e1900 */
[----:B------:R-:W2:Y:S02]  /*02b0*/  LDG.E R12, desc[UR4][R14.64+0x4] ;  /* 0x000004040e0c7981 */ /* 0x000ea4000c1e1900 */
[----:B--2---:R-:W-:-:S13]  /*02c0*/  ISETP.GE.AND P0, PT, R21, R12, PT ;  /* 0x0000000c1500720c */ /* 0x004fda0003f06270 */
[----:B------:R-:W-:Y:S05]  /*02d0*/  @P0 BRA `(.L_x_4) ;  /* 0x0000000000680947 */ /* 0x000fea0003800000 */
[----:B------:R-:W0:Y:S01]  /*02e0*/  LDC.64 R12, c[0x0][0x380] ;  /* 0x0000e000ff0c7b82 */ /* 0x000e220000000a00 */
[----:B------:R-:W-:Y:S07]  /*02f0*/  BSSY.RECONVERGENT B3, `(.L_x_5) ;  /* 0x0000017000037945 */ /* 0x000fee0003800200 */
[----:B------:R-:W1:Y:S08]  /*0300*/  LDC.64 R14, c[0x0][0x388] ;  /* 0x0000e200ff0e7b82 */ /* 0x000e700000000a00 */
[----:B------:R-:W2:Y:S02]  /*0310*/  LDC.64 R16, c[0x0][0x398] ;  /* 0x0000e600ff107b82 */ /* 0x000ea40000000a00 */
.L_x_8:
[----:B-1----:R-:W-:-:S06]  /*0320*/  IMAD.WIDE R22, R21, 0x4, R14 ;  /* 0x0000000415167825 */ /* 0x002fcc00078e020e */
[----:B------:R-:W3:Y:S01]  /*0330*/  LDG.E R23, desc[UR4][R22.64] ;  /* 0x0000000416177981 */ /* 0x000ee2000c1e1900 */
[----:B------:R-:W-:Y:S01]  /*0340*/  BSSY.RECONVERGENT B4, `(.L_x_6) ;  /* 0x000000c000047945 */ /* 0x000fe20003800200 */
[----:B---3--:R-:W-:-:S13]  /*0350*/  ISETP.NE.AND P0, PT, R23, R0, PT ;  /* 0x000000001700720c */ /* 0x008fda0003f05270 */
[----:B------:R-:W-:Y:S05]  /*0360*/  @P0 BRA `(.L_x_7) ;  /* 0x0000000000240947 */ /* 0x000fea0003800000 */
[----:B------:R-:W-:-:S05]  /*0370*/  HFMA2 R27, -RZ, RZ, 0, 1.1920928955078125e-07 ;  /* 0x00000002ff1b7431 */ /* 0x000fca00000001ff */
[----:B------:R1:W-:Y:S04]  /*0380*/  REDG.E.ADD.STRONG.GPU desc[UR4][R4.64], R27 ;  /* 0x0000001b0400798e */ /* 0x0003e8000c12e104 */
[----:B------:R-:W2:Y:S02]  /*0390*/  LDG.E R23, desc[UR4][R6.64] ;  /* 0x0000000406177981 */ /* 0x000ea4000c1e1900 */
[----:B--2---:R-:W-:-:S05]  /*03a0*/  IMAD.WIDE R22, R23, 0x4, R16 ;  /* 0x0000000417167825 */ /* 0x004fca00078e0210 */
[----:B------:R1:W-:Y:S04]  /*03b0*/  REDG.E.ADD.STRONG.GPU desc[UR4][R22.64], R27 ;  /* 0x0000001b1600798e */ /* 0x0003e8000c12e104 */
[----:B------:R-:W2:Y:S02]  /*03c0*/  LDG.E R25, desc[UR4][R8.64] ;  /* 0x0000000408197981 */ /* 0x000ea4000c1e1900 */
[----:B--2---:R-:W-:-:S05]  /*03d0*/  IMAD.WIDE R24, R25, 0x4, R16 ;  /* 0x0000000419187825 */ /* 0x004fca00078e0210 */
[----:B------:R1:W-:Y:S04]  /*03e0*/  REDG.E.ADD.STRONG.GPU desc[UR4][R24.64], R27 ;  /* 0x0000001b1800798e */ /* 0x0003e8000c12e104 */
[----:B------:R1:W5:Y:S02]  /*03f0*/  LDG.E R19, desc[UR4][R8.64] ;  /* 0x0000000408137981 */ /* 0x000364000c1e1900 */
.L_x_7:
[----:B------:R-:W-:Y:S05]  /*0400*/  BSYNC.RECONVERGENT B4 ;  /* 0x0000000000047941 */ /* 0x000fea0003800200 */
.L_x_6:
[----:B01---5:R-:W-:-:S06]  /*0410*/  IMAD.WIDE R22, R19, 0x4, R12 ;  /* 0x0000000413167825 */ /* 0x023fcc00078e020c */
[----:B------:R-:W3:Y:S01]  /*0420*/  LDG.E R22, desc[UR4][R22.64+0x4] ;  /* 0x0000040416167981 */ /* 0x000ee2000c1e1900 */
[----:B------:R-:W-:-:S05]  /*0430*/  VIADD R21, R21, 0x1 ;  /* 0x0000000115157836 */ /* 0x000fca0000000000 */
[----:B---3--:R-:W-:-:S13]  /*0440*/  ISETP.GE.AND P0, PT, R21, R22, PT ;  /* 0x000000161500720c */ /* 0x008fda0003f06270 */
[----:B------:R-:W-:Y:S05]  /*0450*/  @!P0 BRA `(.L_x_8) ;  /* 0xfffffffc00b08947 */ /* 0x000fea000383ffff */
[----:B------:R-:W-:Y:S05]  /*0460*/  BSYNC.RECONVERGENT B3 ;  /* 0x0000000000037941 */ /* 0x000fea0003800200 */
.L_x_5:
[----:B------:R0:W5:Y:S02]  /*0470*/  LDG.E R13, desc[UR4][R6.64] ;  /* 0x00000004060d7981 */ /* 0x000164000c1e1900 */
.L_x_4:
[----:B------:R-:W-:Y:S05]  /*0480*/  BSYNC.RECONVERGENT B2 ;  /* 0x0000000000027941 */ /* 0x000fea0003800200 */
.L_x_3:
[----:B------:R-:W1:Y:S02]  /*0490*/  LDC.64 R8, c[0x0][0x380] ;  /* 0x0000e000ff087b82 */ /* 0x000e640000000a00 */
[----:B-1---5:R-:W-:-:S06]  /*04a0*/  IMAD.WIDE R8, R13, 0x4, R8 ;  /* 0x000000040d087825 */ /* 0x022fcc00078e0208 */
[----:B------:R-:W3:Y:S01]  /*04b0*/  LDG.E R8, desc[UR4][R8.64+0x4] ;  /* 0x0000040408087981 */ /* 0x000ee2000c1e1900 */
[----:B------:R-:W-:-:S04]  /*04c0*/  IADD3 R11, PT, PT, R11, 0x1, RZ ;  /* 0x000000010b0b7810 */ /* 0x000fc80007ffe0ff */
[----:B---3--:R-:W-:-:S13]  /*04d0*/  ISETP.GE.AND P0, PT, R11, R8, PT ;  /* 0x000000080b00720c */ /* 0x008fda0003f06270 */
[----:B------:R-:W-:Y:S05]  /*04e0*/  @!P0 BRA `(.L_x_9) ;  /* 0xfffffffc00488947 */ /* 0x000fea000383ffff */
[----:B------:R-:W-:Y:S05]  /*04f0*/  BSYNC.RECONVERGENT B1 ;  /* 0x0000000000017941 */ /* 0x000fea0003800200 */
.L_x_2:
[----:B------:R1:W5:Y:S02]  /*0500*/  LDG.E R11, desc[UR4][R2.64+0x4] ;  /* 0x00000404020b7981 */ /* 0x000364000c1e1900 */
.L_x_1:
[----:B------:R-:W-:Y:S05]  /*0510*/  BSYNC.RECONVERGENT B0 ;  /* 0x0000000000007941 */ /* 0x000fea0003800200 */
.L_x_0:
[----:B------:R-:W-:-:S05]  /*0520*/  VIADD R10, R10, 0x1 ;  /* 0x000000010a0a7836 */ /* 0x000fca0000000000 */
[----:B-----5:R-:W-:-:S13]  /*0530*/  ISETP.GE.AND P0, PT, R10, R11, PT ;  /* 0x0000000b0a00720c */ /* 0x020fda0003f06270 */
[----:B------:R-:W-:Y:S05]  /*0540*/  @!P0 BRA `(.L_x_10) ;  /* 0xfffffff800f88947 */ /* 0x000fea000383ffff */
[----:B------:R-:W-:Y:S05]  /*0550*/  EXIT ;  /* 0x000000000000794d */ /* 0x000fea0003800000 */
.L_x_11:
[----:B------:R-:W-:-:S00]  /*0560*/  BRA `(.L_x_11) ;  /* 0xfffffffc00fc7947 */ /* 0x000fc0000383ffff */
[----:B------:R-:W-:-:S00]  /*0570*/  NOP ;  /* 0x0000000000007918 */ /* 0x000fc00000000000 */
        /* <DEDUP_REMOVED lines=8> */
.L_x_49:


//--------------------- .text._Z11deviceDFSk4PiS_S_S_ --------------------------
	.section	.text._Z11deviceDFSk4PiS_S_S_,"ax",@progbits
	.align	128
        .global         _Z11deviceDFSk4PiS_S_S_
        .type           _Z11deviceDFSk4PiS_S_S_,@function
        .size           _Z11deviceDFSk4PiS_S_S_,(.L_x_50 - _Z11deviceDFSk4PiS_S_S_)
        .other          _Z11deviceDFSk4PiS_S_S_,@"STO_CUDA_ENTRY STV_DEFAULT"
_Z11deviceDFSk4PiS_S_S_:
.text._Z11deviceDFSk4PiS_S_S_:
        /* <DEDUP_REMOVED lines=13> */
[----:B------:R-:W2:Y:S01]  /*00d0*/  LDG.E R12, desc[UR6][R2.64+0x4] ;  /* 0x00000406020c7981 */ /* 0x000ea2000c1e1900 */
[----:B------:R-:W0:Y:S01]  /*00e0*/  S2UR UR5, SR_CgaCtaId ;  /* 0x00000000000579c3 */ /* 0x000e220000008800 */
[----:B------:R-:W-:Y:S01]  /*00f0*/  UMOV UR4, 0x400 ;  /* 0x0000040000047882 */ /* 0x000fe20000000000 */
[----:B------:R-:W-:Y:S01]  /*0100*/  BSSY.RECONVERGENT B3, `(.L_x_12) ;  /* 0x0000079000037945 */ /* 0x000fe20003800200 */
[----:B------:R-:W-:Y:S01]  /*0110*/  IMAD.MOV.U32 R14, RZ, RZ, RZ ;  /* 0x000000ffff0e7224 */ /* 0x000fe200078e00ff */
[----:B0-----:R-:W-:-:S06]  /*0120*/  ULEA UR4, UR5, UR4, 0x18 ;  /* 0x0000000405047291 */ /* 0x001fcc000f8ec0ff */
[----:B------:R-:W-:-:S05]  /*0130*/  LEA R13, R13, UR4, 0x2 ;  /* 0x000000040d0d7c11 */ /* 0x000fca000f8e10ff */
[----:B------:R0:W-:Y:S01]  /*0140*/  STS [R13], RZ ;  /* 0x000000ff0d007388 */ /* 0x0001e20000000800 */
[----:B--2---:R-:W-:-:S13]  /*0150*/  ISETP.GE.AND P0, PT, R15, R12, PT ;  /* 0x0000000c0f00720c */ /* 0x004fda0003f06270 */
[----:B0-----:R-:W-:Y:S05]  /*0160*/  @P0 BRA `(.L_x_13) ;  /* 0x0000000400c80947 */ /* 0x001fea0003800000 */
[----:B------:R-:W-:-:S07]  /*0170*/  IMAD.MOV.U32 R14, RZ, RZ, RZ ;  /* 0x000000ffff0e7224 */ /* 0x000fce00078e00ff */
.L_x_27:
[----:B0-----:R-:W0:Y:S02]  /*0180*/  LDC.64 R2, c[0x0][0x388] ;  /* 0x0000e200ff027b82 */ /* 0x001e240000000a00 */
[----:B0-----:R-:W-:-:S05]  /*0190*/  IMAD.WIDE R2, R15, 0x4, R2 ;  /* 0x000000040f027825 */ /* 0x001fca00078e0202 */
[----:B--2---:R-:W2:Y:S01]  /*01a0*/  LDG.E R17, desc[UR6][R2.64] ;  /* 0x0000000602117981 */ /* 0x004ea2000c1e1900 */
[----:B------:R-:W-:Y:S01]  /*01b0*/  VIADD R15, R15, 0x1 ;  /* 0x000000010f0f7836 */ /* 0x000fe20000000000 */
[----:B------:R-:W-:Y:S04]  /*01c0*/  BSSY.RECONVERGENT B2, `(.L_x_14) ;  /* 0x000006b000027945 */ /* 0x000fe80003800200 */
[----:B------:R-:W-:Y:S02]  /*01d0*/  ISETP.GE.AND P2, PT, R15, R12, PT ;  /* 0x0000000c0f00720c */ /* 0x000fe40003f46270 */
[----:B--2---:R-:W-:-:S13]  /*01e0*/  ISETP.NE.AND P0, PT, R17, R0, PT ;  /* 0x000000001100720c */ /* 0x004fda0003f05270 */
[----:B-1----:R-:W-:Y:S05]  /*01f0*/  @!P0 BRA `(.L_x_15) ;  /* 0x00000004009c8947 */ /* 0x002fea0003800000 */
[----:B------:R-:W0:Y:S02]  /*0200*/  LDC.64 R2, c[0x0][0x380] ;  /* 0x0000e000ff027b82 */ /* 0x000e240000000a00 */
[----:B0-----:R-:W-:-:S05]  /*0210*/  IMAD.WIDE R2, R17, 0x4, R2 ;  /* 0x0000000411027825 */ /* 0x001fca00078e0202 */
[----:B------:R-:W2:Y:S04]  /*0220*/  LDG.E R19, desc[UR6][R2.64] ;  /* 0x0000000602137981 */ /* 0x000ea8000c1e1900 */
[----:B------:R-:W2:Y:S02]  /*0230*/  LDG.E R16, desc[UR6][R2.64+0x4] ;  /* 0x0000040602107981 */ /* 0x000ea4000c1e1900 */
[----:B--2---:R-:W-:-:S13]  /*0240*/  ISETP.GE.AND P0, PT, R19, R16, PT ;  /* 0x000000101300720c */ /* 0x004fda0003f06270 */
[----:B------:R-:W-:Y:S05]  /*0250*/  @P0 BRA `(.L_x_15) ;  /* 0x0000000400840947 */ /* 0x000fea0003800000 */
.L_x_26:
[----:B0-----:R-:W0:Y:S02]  /*0260*/  LDC.64 R2, c[0x0][0x388] ;  /* 0x0000e200ff027b82 */ /* 0x001e240000000a00 */
[----:B0-----:R-:W-:-:S05]  /*0270*/  IMAD.WIDE R2, R19, 0x4, R2 ;  /* 0x0000000413027825 */ /* 0x001fca00078e0202 */
[----:B--2---:R-:W2:Y:S01]  /*0280*/  LDG.E R18, desc[UR6][R2.64] ;  /* 0x0000000602127981 */ /* 0x004ea2000c1e1900 */
[----:B------:R-:W-:Y:S01]  /*0290*/  IADD3 R19, PT, PT, R19, 0x1, RZ ;  /* 0x0000000113137810 */ /* 0x000fe20007ffe0ff */
[----:B------:R-:W-:Y:S03]  /*02a0*/  BSSY.RECONVERGENT B1, `(.L_x_16) ;  /* 0x000005b000017945 */ /* 0x000fe60003800200 */
[----:B------:R-:W-:Y:S02]  /*02b0*/  ISETP.GE.AND P1, PT, R19, R16, PT ;  /* 0x000000101300720c */ /* 0x000fe40003f26270 */
[----:B--2---:R-:W-:-:S04]  /*02c0*/  ISETP.NE.AND P0, PT, R18, R0, PT ;  /* 0x000000001200720c */ /* 0x004fc80003f05270 */
[----:B------:R-:W-:-:S13]  /*02d0*/  ISETP.EQ.OR P0, PT, R18, R17, !P0 ;  /* 0x000000111200720c */ /* 0x000fda0004702670 */
[----:B-1----:R-:W-:Y:S05]  /*02e0*/  @P0 BRA `(.L_x_17) ;  /* 0x0000000400580947 */ /* 0x002fea0003800000 */
[----:B------:R-:W0:Y:S02]  /*02f0*/  LDC.64 R2, c[0x0][0x380] ;  /* 0x0000e000ff027b82 */ /* 0x000e240000000a00 */
[----:B0-----:R-:W-:-:S05]  /*0300*/  IMAD.WIDE R2, R18, 0x4, R2 ;  /* 0x0000000412027825 */ /* 0x001fca00078e0202 */
[----:B------:R-:W2:Y:S04]  /*0310*/  LDG.E R21, desc[UR6][R2.64] ;  /* 0x0000000602157981 */ /* 0x000ea8000c1e1900 */
[----:B------:R-:W2:Y:S02]  /*0320*/  LDG.E R20, desc[UR6][R2.64+0x4] ;  /* 0x0000040602147981 */ /* 0x000ea4000c1e1900 */
[----:B--2---:R-:W-:-:S13]  /*0330*/  ISETP.GE.AND P0, PT, R21, R20, PT ;  /* 0x000000141500720c */ /* 0x004fda0003f06270 */
[----:B------:R-:W-:Y:S05]  /*0340*/  @P0 BRA `(.L_x_17) ;  /* 0x0000000400400947 */ /* 0x000fea0003800000 */
.L_x_25:
[----:B0-----:R-:W0:Y:S02]  /*0350*/  LDCU.64 UR4, c[0x0][0x388] ;  /* 0x00007100ff0477ac */ /* 0x001e240008000a00 */
[----:B0-----:R-:W-:Y:S02]  /*0360*/  IMAD.U32 R2, RZ, RZ, UR4 ;  /* 0x00000004ff027e24 */ /* 0x001fe4000f8e00ff */
[----:B------:R-:W-:Y:S02]  /*0370*/  IMAD.U32 R3, RZ, RZ, UR5 ;  /* 0x00000005ff037e24 */ /* 0x000fe4000f8e00ff */
[----:B------:R-:W-:-:S05]  /*0380*/  IMAD.WIDE R4, R21, 0x4, R2 ;  /* 0x0000000415047825 */ /* 0x000fca00078e0202 */
[----:B--2---:R-:W2:Y:S01]  /*0390*/  LDG.E R7, desc[UR6][R4.64] ;  /* 0x0000000604077981 */ /* 0x004ea2000c1e1900 */
[----:B------:R-:W-:Y:S01]  /*03a0*/  VIADD R21, R21, 0x1 ;  /* 0x0000000115157836 */ /* 0x000fe20000000000 */
[----:B------:R-:W-:Y:S04]  /*03b0*/  BSSY.RECONVERGENT B0, `(.L_x_18) ;  /* 0x0000048000007945 */ /* 0x000fe80003800200 */
[----:B------:R-:W-:Y:S02]  /*03c0*/  ISETP.GE.AND P3, PT, R21, R20, PT ;  /* 0x000000141500720c */ /* 0x000fe40003f66270 */
[----:B--2---:R-:W-:-:S04]  /*03d0*/  ISETP.NE.AND P0, PT, R7, R17, PT ;  /* 0x000000110700720c */ /* 0x004fc80003f05270 */
[----:B------:R-:W-:-:S04]  /*03e0*/  ISETP.EQ.OR P0, PT, R7, R18, !P0 ;  /* 0x000000120700720c */ /* 0x000fc80004702670 */
[----:B------:R-:W-:-:S13]  /*03f0*/  ISETP.EQ.OR P0, PT, R7, R0, P0 ;  /* 0x000000000700720c */ /* 0x000fda0000702670 */
[----:B-1----:R-:W-:Y:S05]  /*0400*/  @P0 BRA `(.L_x_19) ;  /* 0x0000000400080947 */ /* 0x002fea0003800000 */
[----:B------:R-:W0:Y:S02]  /*0410*/  LDC.64 R4, c[0x0][0x380] ;  /* 0x0000e000ff047b82 */ /* 0x000e240000000a00 */
[----:B0-----:R-:W-:-:S05]  /*0420*/  IMAD.WIDE R4, R7, 0x4, R4 ;  /* 0x0000000407047825 */ /* 0x001fca00078e0204 */
[----:B------:R-:W2:Y:S04]  /*0430*/  LDG.E R23, desc[UR6][R4.64] ;  /* 0x0000000604177981 */ /* 0x000ea8000c1e1900 */
[----:B------:R-:W2:Y:S02]  /*0440*/  LDG.E R22, desc[UR6][R4.64+0x4] ;  /* 0x0000040604167981 */ /* 0x000ea4000c1e1900 */
[----:B--2---:R-:W-:-:S13]  /*0450*/  ISETP.GE.AND P0, PT, R23, R22, PT ;  /* 0x000000161700720c */ /* 0x004fda0003f06270 */
[----:B------:R-:W-:Y:S05]  /*0460*/  @P0 BRA `(.L_x_19) ;  /* 0x0000000000f00947 */ /* 0x000fea0003800000 */
[----:B------:R-:W-:Y:S01]  /*0470*/  IADD3 R4, PT, PT, R22, -R23, RZ ;  /* 0x8000001716047210 */ /* 0x000fe20007ffe0ff */
[----:B------:R-:W-:Y:S01]  /*0480*/  BSSY.RECONVERGENT B4, `(.L_x_20) ;  /* 0x0000021000047945 */ /* 0x000fe20003800200 */
[----:B------:R-:W-:Y:S02]  /*0490*/  PLOP3.LUT P0, PT, PT, PT, PT, 0x80, 0x8 ;  /* 0x000000000008781c */ /* 0x000fe40003f0f070 */
[----:B------:R-:W-:-:S13]  /*04a0*/  ISETP.GT.AND P4, PT, R4, 0x3, PT ;  /* 0x000000030400780c */ /* 0x000fda0003f84270 */
[----:B------:R-:W-:Y:S05]  /*04b0*/  @!P4 BRA `(.L_x_21) ;  /* 0x000000000074c947 */ /* 0x000fea0003800000 */
[----:B------:R-:W0:Y:S01]  /*04c0*/  LDC.64 R2, c[0x0][0x388] ;  /* 0x0000e200ff027b82 */ /* 0x000e220000000a00 */
[----:B------:R-:W-:Y:S01]  /*04d0*/  PLOP3.LUT P0, PT, PT, PT, PT, 0x8, 0x80 ;  /* 0x000000000080781c */ /* 0x000fe20003f0e170 */
[----:B------:R-:W-:-:S12]  /*04e0*/  VIADD R24, R22, 0xfffffffd ;  /* 0xfffffffd16187836 */ /* 0x000fd80000000000 */
.L_x_22:
[----:B0-----:R-:W-:-:S04]  /*04f0*/  IMAD.WIDE R8, R23, 0x4, R2 ;  /* 0x0000000417087825 */ /* 0x001fc800078e0202 */
[C---:B------:R-:W-:Y:S02]  /*0500*/  VIADD R5, R23.reuse, 0x1 ;  /* 0x0000000117057836 */ /* 0x040fe40000000000 */
[----:B------:R-:W2:Y:S01]  /*0510*/  LDG.E R9, desc[UR6][R8.64] ;  /* 0x0000000608097981 */ /* 0x000ea2000c1e1900 */
[----:B------:R-:W-:Y:S02]  /*0520*/  VIADD R7, R23, 0x2 ;  /* 0x0000000217077836 */ /* 0x000fe40000000000 */
[----:B------:R-:W-:Y:S01]  /*0530*/  IMAD.WIDE R4, R5, 0x4, R2 ;  /* 0x0000000405047825 */ /* 0x000fe200078e0202 */
[----:B------:R-:W-:-:S03]  /*0540*/  IADD3 R11, PT, PT, R23, 0x3, RZ ;  /* 0x00000003170b7810 */ /* 0x000fc60007ffe0ff */
[--C-:B------:R-:W-:Y:S02]  /*0550*/  IMAD.WIDE R6, R7, 0x4, R2.reuse ;  /* 0x0000000407067825 */ /* 0x100fe400078e0202 */
[----:B------:R-:W3:Y:S02]  /*0560*/  LDG.E R5, desc[UR6][R4.64] ;  /* 0x0000000604057981 */ /* 0x000ee4000c1e1900 */
[----:B------:R-:W-:Y:S02]  /*0570*/  IMAD.WIDE R10, R11, 0x4, R2 ;  /* 0x000000040b0a7825 */ /* 0x000fe400078e0202 */
[----:B------:R-:W4:Y:S04]  /*0580*/  LDG.E R7, desc[UR6][R6.64] ;  /* 0x0000000606077981 */ /* 0x000f28000c1e1900 */
[----:B------:R-:W5:Y:S01]  /*0590*/  LDG.E R11, desc[UR6][R10.64] ;  /* 0x000000060a0b7981 */ /* 0x000f62000c1e1900 */
[----:B------:R-:W-:Y:S01]  /*05a0*/  VIADD R23, R23, 0x4 ;  /* 0x0000000417177836 */ /* 0x000fe20000000000 */
[----:B--2---:R-:W-:-:S02]  /*05b0*/  ISETP.NE.AND P6, PT, R9, R0, PT ;  /* 0x000000000900720c */ /* 0x004fc40003fc5270 */
[-C--:B---3--:R-:W-:Y:S02]  /*05c0*/  ISETP.NE.AND P5, PT, R5, R0.reuse, PT ;  /* 0x000000000500720c */ /* 0x088fe40003fa5270 */
[----:B----4-:R-:W-:-:S09]  /*05d0*/  ISETP.NE.AND P4, PT, R7, R0, PT ;  /* 0x000000000700720c */ /* 0x010fd20003f85270 */
[----:B-1----:R-:W-:-:S05]  /*05e0*/  @!P6 VIADD R14, R14, 0x1 ;  /* 0x000000010e0ee836 */ /* 0x002fca0000000000 */
[----:B------:R0:W-:Y:S01]  /*05f0*/  @!P6 STS [R13], R14 ;  /* 0x0000000e0d00e388 */ /* 0x0001e20000000800 */
[----:B-----5:R-:W-:Y:S01]  /*0600*/  ISETP.NE.AND P6, PT, R11, R0, PT ;  /* 0x000000000b00720c */ /* 0x020fe20003fc5270 */
[----:B0-----:R-:W-:-:S05]  /*0610*/  @!P5 VIADD R14, R14, 0x1 ;  /* 0x000000010e0ed836 */ /* 0x001fca0000000000 */
[----:B------:R0:W-:Y:S02]  /*0620*/  @!P5 STS [R13], R14 ;  /* 0x0000000e0d00d388 */ /* 0x0001e40000000800 */
[----:B0-----:R-:W-:-:S05]  /*0630*/  @!P4 VIADD R14, R14, 0x1 ;  /* 0x000000010e0ec836 */ /* 0x001fca0000000000 */
[----:B------:R0:W-:Y:S01]  /*0640*/  @!P4 STS [R13], R14 ;  /* 0x0000000e0d00c388 */ /* 0x0001e20000000800 */
[----:B------:R-:W-:Y:S02]  /*0650*/  ISETP.GE.AND P4, PT, R23, R24, PT ;  /* 0x000000181700720c */ /* 0x000fe40003f86270 */
[----:B0-----:R-:W-:-:S05]  /*0660*/  @!P6 IADD3 R14, PT, PT, R14, 0x1, RZ ;  /* 0x000000010e0ee810 */ /* 0x001fca0007ffe0ff */
[----:B------:R1:W-:Y:S06]  /*0670*/  @!P6 STS [R13], R14 ;  /* 0x0000000e0d00e388 */ /* 0x0003ec0000000800 */
[----:B------:R-:W-:Y:S05]  /*0680*/  @!P4 BRA `(.L_x_22) ;  /* 0xfffffffc0098c947 */ /* 0x000fea000383ffff */
.L_x_21:
[----:B------:R-:W-:Y:S05]  /*0690*/  BSYNC.RECONVERGENT B4 ;  /* 0x0000000000047941 */ /* 0x000fea0003800200 */
.L_x_20:
[----:B------:R-:W-:Y:S01]  /*06a0*/  IMAD.IADD R4, R22, 0x1, -R23 ;  /* 0x0000000116047824 */ /* 0x000fe200078e0a17 */
[----:B------:R-:W-:Y:S04]  /*06b0*/  BSSY.RECONVERGENT B4, `(.L_x_23) ;  /* 0x0000010000047945 */ /* 0x000fe80003800200 */
[----:B------:R-:W-:-:S13]  /*06c0*/  ISETP.GT.AND P4, PT, R4, 0x1, PT ;  /* 0x000000010400780c */ /* 0x000fda0003f84270 */
[----:B------:R-:W-:Y:S05]  /*06d0*/  @!P4 BRA `(.L_x_24) ;  /* 0x000000000034c947 */ /* 0x000fea0003800000 */
[C---:B------:R-:W-:Y:S01]  /*06e0*/  IMAD.WIDE R4, R23.reuse, 0x4, R2 ;  /* 0x0000000417047825 */ /* 0x040fe200078e0202 */
[----:B------:R-:W-:-:S05]  /*06f0*/  IADD3 R23, PT, PT, R23, 0x1, RZ ;  /* 0x0000000117177810 */ /* 0x000fca0007ffe0ff */
[----:B------:R-:W2:Y:S01]  /*0700*/  LDG.E R5, desc[UR6][R4.64] ;  /* 0x0000000604057981 */ /* 0x000ea2000c1e1900 */
[----:B------:R-:W-:-:S06]  /*0710*/  IMAD.WIDE R6, R23, 0x4, R2 ;  /* 0x0000000417067825 */ /* 0x000fcc00078e0202 */
[----:B------:R-:W3:Y:S01]  /*0720*/  LDG.E R7, desc[UR6][R6.64] ;  /* 0x0000000606077981 */ /* 0x000ee2000c1e1900 */
[----:B------:R-:W-:Y:S02]  /*0730*/  IADD3 R23, PT, PT, R23, 0x1, RZ ;  /* 0x0000000117177810 */ /* 0x000fe40007ffe0ff */
[-C--:B--2---:R-:W-:Y:S02]  /*0740*/  ISETP.NE.AND P0, PT, R5, R0.reuse, PT ;  /* 0x000000000500720c */ /* 0x084fe40003f05270 */
[----:B---3--:R-:W-:-:S11]  /*0750*/  ISETP.NE.AND P4, PT, R7, R0, PT ;  /* 0x000000000700720c */ /* 0x008fd60003f85270 */
[----:B-1----:R-:W-:-:S05]  /*0760*/  @!P0 VIADD R14, R14, 0x1 ;  /* 0x000000010e0e8836 */ /* 0x002fca0000000000 */
[----:B------:R0:W-:Y:S01]  /*0770*/  @!P0 STS [R13], R14 ;  /* 0x0000000e0d008388 */ /* 0x0001e20000000800 */
[----:B------:R-:W-:Y:S01]  /*0780*/  PLOP3.LUT P0, PT, PT, PT, PT, 0x8, 0x80 ;  /* 0x000000000080781c */ /* 0x000fe20003f0e170 */
[----:B0-----:R-:W-:-:S05]  /*0790*/  @!P4 VIADD R14, R14, 0x1 ;  /* 0x000000010e0ec836 */ /* 0x001fca0000000000 */
[----:B------:R0:W-:Y:S07]  /*07a0*/  @!P4 STS [R13], R14 ;  /* 0x0000000e0d00c388 */ /* 0x0001ee0000000800 */
.L_x_24:
[----:B------:R-:W-:Y:S05]  /*07b0*/  BSYNC.RECONVERGENT B4 ;  /* 0x0000000000047941 */ /* 0x000fea0003800200 */
.L_x_23:
[----:B------:R-:W-:-:S13]  /*07c0*/  ISETP.LT.OR P0, PT, R23, R22, P0 ;  /* 0x000000161700720c */ /* 0x000fda0000701670 */
[----:B------:R-:W-:Y:S05]  /*07d0*/  @!P0 BRA `(.L_x_19) ;  /* 0x0000000000148947 */ /* 0x000fea0003800000 */
[----:B------:R-:W-:-:S06]  /*07e0*/  IMAD.WIDE R2, R23, 0x4, R2 ;  /* 0x0000000417027825 */ /* 0x000fcc00078e0202 */
[----:B------:R-:W2:Y:S02]  /*07f0*/  LDG.E R3, desc[UR6][R2.64] ;  /* 0x0000000602037981 */ /* 0x000ea4000c1e1900 */
[----:B--2---:R-:W-:-:S13]  /*0800*/  ISETP.NE.AND P0, PT, R3, R0, PT ;  /* 0x000000000300720c */ /* 0x004fda0003f05270 */
[----:B01----:R-:W-:-:S05]  /*0810*/  @!P0 VIADD R14, R14, 0x1 ;  /* 0x000000010e0e8836 */ /* 0x003fca0000000000 */
[----:B------:R2:W-:Y:S02]  /*0820*/  @!P0 STS [R13], R14 ;  /* 0x0000000e0d008388 */ /* 0x0005e40000000800 */
.L_x_19:
[----:B------:R-:W-:Y:S05]  /*0830*/  BSYNC.RECONVERGENT B0 ;  /* 0x0000000000007941 */ /* 0x000fea0003800200 */
.L_x_18:
[----:B------:R-:W-:Y:S05]  /*0840*/  @!P3 BRA `(.L_x_25) ;  /* 0xfffffff800c0b947 */ /* 0x000fea000383ffff */
.L_x_17:
[----:B------:R-:W-:Y:S05]  /*0850*/  BSYNC.RECONVERGENT B1 ;  /* 0x0000000000017941 */ /* 0x000fea0003800200 */
.L_x_16:
[----:B------:R-:W-:Y:S05]  /*0860*/  @!P1 BRA `(.L_x_26) ;  /* 0xfffffff8007c9947 */ /* 0x000fea000383ffff */
.L_x_15:
[----:B------:R-:W-:Y:S05]  /*0870*/  BSYNC.RECONVERGENT B2 ;  /* 0x0000000000027941 */ /* 0x000fea0003800200 */
.L_x_14:
[----:B------:R-:W-:Y:S05]  /*0880*/  @!P2 BRA `(.L_x_27) ;  /* 0xfffffff8003ca947 */ /* 0x000fea000383ffff */
.L_x_13:
[----:B------:R-:W-:Y:S05]  /*0890*/  BSYNC.RECONVERGENT B3 ;  /* 0x0000000000037941 */ /* 0x000fea0003800200 */
.L_x_12:
[----:B------:R-:W3:Y:S02]  /*08a0*/  LDC.64 R2, c[0x0][0x398] ;  /* 0x0000e600ff027b82 */ /* 0x000ee40000000a00 */
[----:B---3--:R-:W-:-:S05]  /*08b0*/  IMAD.WIDE R2, R0, 0x4, R2 ;  /* 0x0000000400027825 */ /* 0x008fca00078e0202 */
[----:B------:R-:W-:Y:S01]  /*08c0*/  STG.E desc[UR6][R2.64], R14 ;  /* 0x0000000e02007986 */ /* 0x000fe2000c101906 */
[----:B------:R-:W-:Y:S05]  /*08d0*/  EXIT ;  /* 0x000000000000794d */ /* 0x000fea0003800000 */
.L_x_28:
        /* <DEDUP_REMOVED lines=10> */
.L_x_50:


//--------------------- .text._Z11deviceDFSk5PiS_S_S_ --------------------------
	.section	.text._Z11deviceDFSk5PiS_S_S_,"ax",@progbits
	.align	128
        .global         _Z11deviceDFSk5PiS_S_S_
        .type           _Z11deviceDFSk5PiS_S_S_,@function
        .size           _Z11deviceDFSk5PiS_S_S_,(.L_x_51 - _Z11deviceDFSk5PiS_S_S_)
        .other          _Z11deviceDFSk5PiS_S_S_,@"STO_CUDA_ENTRY STV_DEFAULT"
_Z11deviceDFSk5PiS_S_S_:
.text._Z11deviceDFSk5PiS_S_S_:
        /* <DEDUP_REMOVED lines=24> */
.L_x_47:
[----:B0-----:R-:W0:Y:S02]  /*0180*/  LDC.64 R6, c[0x0][0x388] ;  /* 0x0000e200ff067b82 */ /* 0x001e240000000a00 */
[----:B0-----:R-:W-:-:S06]  /*0190*/  IMAD.WIDE R6, R5, 0x4, R6 ;  /* 0x0000000405067825 */ /* 0x001fcc00078e0206 */
[----:B------:R-:W2:Y:S01]  /*01a0*/  LDG.E R7, desc[UR6][R6.64] ;  /* 0x0000000606077981 */ /* 0x000ea2000c1e1900 */
        /* <DEDUP_REMOVED lines=11> */
[----:B------:R-:W-:-:S07]  /*0260*/  IMAD.MOV.U32 R9, RZ, RZ, R11 ;  /* 0x000000ffff097224 */ /* 0x000fce00078e000b */
.L_x_46:
[----:B0-----:R-:W0:Y:S02]  /*0270*/  LDC.64 R10, c[0x0][0x388] ;  /* 0x0000e200ff0a7b82 */ /* 0x001e240000000a00 */
[----:B0-----:R-:W-:-:S05]  /*0280*/  IMAD.WIDE R10, R9, 0x4, R10 ;  /* 0x00000004090a7825 */ /* 0x001fca00078e020a */
[----:B------:R-:W2:Y:S01]  /*0290*/  LDG.E R8, desc[UR6][R10.64] ;  /* 0x000000060a087981 */ /* 0x000ea2000c1e1900 */
[----:B------:R-:W-:Y:S01]  /*02a0*/  VIADD R9, R9, 0x1 ;  /* 0x0000000109097836 */ /* 0x000fe20000000000 */
[----:B------:R-:W-:Y:S04]  /*02b0*/  BSSY.RECONVERGENT B2, `(.L_x_33) ;  /* 0x000006e000027945 */ /* 0x000fe80003800200 */
        /* <DEDUP_REMOVED lines=10> */
.L_x_45:
[----:B0-----:R-:W0:Y:S02]  /*0360*/  LDC.64 R12, c[0x0][0x388] ;  /* 0x0000e200ff0c7b82 */ /* 0x001e240000000a00 */
[----:B0-----:R-:W-:-:S05]  /*0370*/  IMAD.WIDE R12, R11, 0x4, R12 ;  /* 0x000000040b0c7825 */ /* 0x001fca00078e020c */
[----:B------:R-:W2:Y:S01]  /*0380*/  LDG.E R23, desc[UR6][R12.64] ;  /* 0x000000060c177981 */ /* 0x000ea2000c1e1900 */
[----:B------:R-:W-:Y:S01]  /*0390*/  IADD3 R11, PT, PT, R11, 0x1, RZ ;  /* 0x000000010b0b7810 */ /* 0x000fe20007ffe0ff */
[----:B------:R-:W-:Y:S03]  /*03a0*/  BSSY.RECONVERGENT B1, `(.L_x_35) ;  /* 0x000005d000017945 */ /* 0x000fe60003800200 */
        /* <DEDUP_REMOVED lines=11> */
.L_x_44:
[----:B0-----:R-:W0:Y:S02]  /*0460*/  LDCU.64 UR4, c[0x0][0x388] ;  /* 0x00007100ff0477ac */ /* 0x001e240008000a00 */
[----:B0-----:R-:W-:Y:S02]  /*0470*/  IMAD.U32 R12, RZ, RZ, UR4 ;  /* 0x00000004ff0c7e24 */ /* 0x001fe4000f8e00ff */
[----:B------:R-:W-:Y:S02]  /*0480*/  IMAD.U32 R13, RZ, RZ, UR5 ;  /* 0x00000005ff0d7e24 */ /* 0x000fe4000f8e00ff */
[----:B------:R-:W-:-:S05]  /*0490*/  IMAD.WIDE R14, R25, 0x4, R12 ;  /* 0x00000004190e7825 */ /* 0x000fca00078e020c */
[----:B------:R-:W2:Y:S01]  /*04a0*/  LDG.E R17, desc[UR6][R14.64] ;  /* 0x000000060e117981 */ /* 0x000ea2000c1e1900 */
[----:B------:R-:W-:Y:S01]  /*04b0*/  VIADD R25, R25, 0x1 ;  /* 0x0000000119197836 */ /* 0x000fe20000000000 */
[----:B------:R-:W-:Y:S04]  /*04c0*/  BSSY.RECONVERGENT B0, `(.L_x_37) ;  /* 0x0000049000007945 */ /* 0x000fe80003800200 */
[----:B------:R-:W-:Y:S02]  /*04d0*/  ISETP.GE.AND P4, PT, R25, R22, PT ;  /* 0x000000161900720c */ /* 0x000fe40003f86270 */
[----:B--2---:R-:W-:-:S04]  /*04e0*/  ISETP.NE.AND P0, PT, R17, R8, PT ;  /* 0x000000081100720c */ /* 0x004fc80003f05270 */
[----:B------:R-:W-:-:S04]  /*04f0*/  ISETP.EQ.OR P0, PT, R17, R23, !P0 ;  /* 0x000000171100720c */ /* 0x000fc80004702670 */
[----:B------:R-:W-:-:S04]  /*0500*/  ISETP.EQ.OR P0, PT, R17, R7, P0 ;  /* 0x000000071100720c */ /* 0x000fc80000702670 */
        /* <DEDUP_REMOVED lines=8> */
[----:B------:R-:W-:Y:S01]  /*0590*/  IMAD.IADD R14, R24, 0x1, -R27 ;  /* 0x00000001180e7824 */ /* 0x000fe200078e0a1b */
[----:B------:R-:W-:Y:S01]  /*05a0*/  BSSY.RECONVERGENT B5, `(.L_x_39) ;  /* 0x0000021000057945 */ /* 0x000fe20003800200 */
[----:B------:R-:W-:-:S03]  /*05b0*/  PLOP3.LUT P0, PT, PT, PT, PT, 0x80, 0x8 ;  /* 0x000000000008781c */ /* 0x000fc60003f0f070 */
[----:B------:R-:W-:-:S13]  /*05c0*/  ISETP.GT.AND P5, PT, R14, 0x3, PT ;  /* 0x000000030e00780c */ /* 0x000fda0003fa4270 */
[----:B------:R-:W-:Y:S05]  /*05d0*/  @!P5 BRA `(.L_x_40) ;  /* 0x000000000074d947 */ /* 0x000fea0003800000 */
[----:B------:R-:W0:Y:S01]  /*05e0*/  LDC.64 R12, c[0x0][0x388] ;  /* 0x0000e200ff0c7b82 */ /* 0x000e220000000a00 */
[----:B------:R-:W-:Y:S02]  /*05f0*/  PLOP3.LUT P0, PT, PT, PT, PT, 0x8, 0x80 ;  /* 0x000000000080781c */ /* 0x000fe40003f0e170 */
[----:B------:R-:W-:-:S11]  /*0600*/  IADD3 R26, PT, PT, R24, -0x3, RZ ;  /* 0xfffffffd181a7810 */ /* 0x000fd60007ffe0ff */
.L_x_41:
[----:B0-----:R-:W-:-:S04]  /*0610*/  IMAD.WIDE R14, R27, 0x4, R12 ;  /* 0x000000041b0e7825 */ /* 0x001fc800078e020c */
[----:B------:R-:W-:Y:S02]  /*0620*/  VIADD R17, R27, 0x1 ;  /* 0x000000011b117836 */ /* 0x000fe40000000000 */
[----:B------:R-:W2:Y:S02]  /*0630*/  LDG.E R15, desc[UR6][R14.64] ;  /* 0x000000060e0f7981 */ /* 0x000ea4000c1e1900 */
[----:B------:R-:W-:-:S06]  /*0640*/  IMAD.WIDE R16, R17, 0x4, R12 ;  /* 0x0000000411107825 */ /* 0x000fcc00078e020c */
[----:B------:R-:W3:Y:S01]  /*0650*/  LDG.E R17, desc[UR6][R16.64] ;  /* 0x0000000610117981 */ /* 0x000ee2000c1e1900 */
[C---:B------:R-:W-:Y:S02]  /*0660*/  VIADD R19, R27.reuse, 0x2 ;  /* 0x000000021b137836 */ /* 0x040fe40000000000 */
[----:B------:R-:W-:Y:S02]  /*0670*/  VIADD R21, R27, 0x3 ;  /* 0x000000031b157836 */ /* 0x000fe40000000000 */
[----:B------:R-:W-:-:S04]  /*0680*/  IMAD.WIDE R18, R19, 0x4, R12 ;  /* 0x0000000413127825 */ /* 0x000fc800078e020c */
[----:B------:R-:W-:Y:S02]  /*0690*/  IMAD.WIDE R20, R21, 0x4, R12 ;  /* 0x0000000415147825 */ /* 0x000fe400078e020c */
[----:B------:R-:W4:Y:S04]  /*06a0*/  LDG.E R19, desc[UR6][R18.64] ;  /* 0x0000000612137981 */ /* 0x000f28000c1e1900 */
[----:B------:R-:W5:Y:S01]  /*06b0*/  LDG.E R21, desc[UR6][R20.64] ;  /* 0x0000000614157981 */ /* 0x000f62000c1e1900 */
[----:B------:R-:W-:Y:S02]  /*06c0*/  IADD3 R27, PT, PT, R27, 0x4, RZ ;  /* 0x000000041b1b7810 */ /* 0x000fe40007ffe0ff */
[-C--:B--2---:R-:W-:Y:S02]  /*06d0*/  ISETP.NE.AND P6, PT, R15, R0.reuse, PT ;  /* 0x000000000f00720c */ /* 0x084fe40003fc5270 */
[----:B---3--:R-:W-:-:S11]  /*06e0*/  ISETP.NE.AND P5, PT, R17, R0, PT ;  /* 0x000000001100720c */ /* 0x008fd60003fa5270 */
[----:B------:R-:W-:-:S05]  /*06f0*/  @!P6 IADD3 R4, PT, PT, R4, 0x1, RZ ;  /* 0x000000010404e810 */ /* 0x000fca0007ffe0ff */
[----:B------:R0:W-:Y:S01]  /*0700*/  @!P6 STS [R3], R4 ;  /* 0x000000040300e388 */ /* 0x0001e20000000800 */
[----:B----4-:R-:W-:Y:S01]  /*0710*/  ISETP.NE.AND P6, PT, R19, R0, PT ;  /* 0x000000001300720c */ /* 0x010fe20003fc5270 */
[----:B0-----:R-:W-:-:S05]  /*0720*/  @!P5 VIADD R4, R4, 0x1 ;  /* 0x000000010404d836 */ /* 0x001fca0000000000 */
[----:B------:R0:W-:Y:S01]  /*0730*/  @!P5 STS [R3], R4 ;  /* 0x000000040300d388 */ /* 0x0001e20000000800 */
[----:B-----5:R-:W-:-:S06]  /*0740*/  ISETP.NE.AND P5, PT, R21, R0, PT ;  /* 0x000000001500720c */ /* 0x020fcc0003fa5270 */
[----:B0-----:R-:W-:-:S05]  /*0750*/  @!P6 VIADD R4, R4, 0x1 ;  /* 0x000000010404e836 */ /* 0x001fca0000000000 */
[----:B------:R0:W-:Y:S02]  /*0760*/  @!P6 STS [R3], R4 ;  /* 0x000000040300e388 */ /* 0x0001e40000000800 */
[----:B0-----:R-:W-:-:S05]  /*0770*/  @!P5 VIADD R4, R4, 0x1 ;  /* 0x000000010404d836 */ /* 0x001fca0000000000 */
[----:B------:R1:W-:Y:S01]  /*0780*/  @!P5 STS [R3], R4 ;  /* 0x000000040300d388 */ /* 0x0003e20000000800 */
[----:B------:R-:W-:-:S13]  /*0790*/  ISETP.GE.AND P5, PT, R27, R26, PT ;  /* 0x0000001a1b00720c */ /* 0x000fda0003fa6270 */
[----:B-1----:R-:W-:Y:S05]  /*07a0*/  @!P5 BRA `(.L_x_41) ;  /* 0xfffffffc0098d947 */ /* 0x002fea000383ffff */
.L_x_40:
[----:B------:R-:W-:Y:S05]  /*07b0*/  BSYNC.RECONVERGENT B5 ;  /* 0x0000000000057941 */ /* 0x000fea0003800200 */
.L_x_39:
[----:B------:R-:W-:Y:S01]  /*07c0*/  IMAD.IADD R14, R24, 0x1, -R27 ;  /* 0x00000001180e7824 */ /* 0x000fe200078e0a1b */
[----:B------:R-:W-:Y:S04]  /*07d0*/  BSSY.RECONVERGENT B5, `(.L_x_42) ;  /* 0x0000010000057945 */ /* 0x000fe80003800200 */
[----:B------:R-:W-:-:S13]  /*07e0*/  ISETP.GT.AND P5, PT, R14, 0x1, PT ;  /* 0x000000010e00780c */ /* 0x000fda0003fa4270 */
[----:B------:R-:W-:Y:S05]  /*07f0*/  @!P5 BRA `(.L_x_43) ;  /* 0x000000000034d947 */ /* 0x000fea0003800000 */
[----:B------:R-:W-:-:S04]  /*0800*/  IMAD.WIDE R14, R27, 0x4, R12 ;  /* 0x000000041b0e7825 */ /* 0x000fc800078e020c */
[----:B------:R-:W-:Y:S02]  /*0810*/  VIADD R27, R27, 0x1 ;  /* 0x000000011b1b7836 */ /* 0x000fe40000000000 */
[----:B------:R-:W2:Y:S02]  /*0820*/  LDG.E R15, desc[UR6][R14.64] ;  /* 0x000000060e0f7981 */ /* 0x000ea4000c1e1900 */
[----:B------:R-:W-:-:S06]  /*0830*/  IMAD.WIDE R16, R27, 0x4, R12 ;  /* 0x000000041b107825 */ /* 0x000fcc00078e020c */
[----:B------:R-:W3:Y:S01]  /*0840*/  LDG.E R17, desc[UR6][R16.64] ;  /* 0x0000000610117981 */ /* 0x000ee2000c1e1900 */
[----:B------:R-:W-:Y:S01]  /*0850*/  VIADD R27, R27, 0x1 ;  /* 0x000000011b1b7836 */ /* 0x000fe20000000000 */
[-C--:B--2---:R-:W-:Y:S02]  /*0860*/  ISETP.NE.AND P0, PT, R15, R0.reuse, PT ;  /* 0x000000000f00720c */ /* 0x084fe40003f05270 */
[----:B---3--:R-:W-:-:S11]  /*0870*/  ISETP.NE.AND P5, PT, R17, R0, PT ;  /* 0x000000001100720c */ /* 0x008fd60003fa5270 */
[----:B------:R-:W-:-:S05]  /*0880*/  @!P0 VIADD R4, R4, 0x1 ;  /* 0x0000000104048836 */ /* 0x000fca0000000000 */
[----:B------:R0:W-:Y:S01]  /*0890*/  @!P0 STS [R3], R4 ;  /* 0x0000000403008388 */ /* 0x0001e20000000800 */
[----:B------:R-:W-:Y:S02]  /*08a0*/  PLOP3.LUT P0, PT, PT, PT, PT, 0x8, 0x80 ;  /* 0x000000000080781c */ /* 0x000fe40003f0e170 */
[----:B0-----:R-:W-:-:S05]  /*08b0*/  @!P5 IADD3 R4, PT, PT, R4, 0x1, RZ ;  /* 0x000000010404d810 */ /* 0x001fca0007ffe0ff */
[----:B------:R0:W-:Y:S06]  /*08c0*/  @!P5 STS [R3], R4 ;  /* 0x000000040300d388 */ /* 0x0001ec0000000800 */
.L_x_43:
[----:B------:R-:W-:Y:S05]  /*08d0*/  BSYNC.RECONVERGENT B5 ;  /* 0x0000000000057941 */ /* 0x000fea0003800200 */
.L_x_42:
[----:B------:R-:W-:-:S13]  /*08e0*/  ISETP.LT.OR P0, PT, R27, R24, P0 ;  /* 0x000000181b00720c */ /* 0x000fda0000701670 */
[----:B------:R-:W-:Y:S05]  /*08f0*/  @!P0 BRA `(.L_x_38) ;  /* 0x0000000000148947 */ /* 0x000fea0003800000 */
[----:B------:R-:W-:-:S06]  /*0900*/  IMAD.WIDE R12, R27, 0x4, R12 ;  /* 0x000000041b0c7825 */ /* 0x000fcc00078e020c */
[----:B------:R-:W2:Y:S02]  /*0910*/  LDG.E R13, desc[UR6][R12.64] ;  /* 0x000000060c0d7981 */ /* 0x000ea4000c1e1900 */
[----:B--2---:R-:W-:-:S13]  /*0920*/  ISETP.NE.AND P0, PT, R13, R0, PT ;  /* 0x000000000d00720c */ /* 0x004fda0003f05270 */
[----:B0-----:R-:W-:-:S05]  /*0930*/  @!P0 VIADD R4, R4, 0x1 ;  /* 0x0000000104048836 */ /* 0x001fca0000000000 */
[----:B------:R1:W-:Y:S02]  /*0940*/  @!P0 STS [R3], R4 ;  /* 0x0000000403008388 */ /* 0x0003e40000000800 */
.L_x_38:
[----:B------:R-:W-:Y:S05]  /*0950*/  BSYNC.RECONVERGENT B0 ;  /* 0x0000000000007941 */ /* 0x000fea0003800200 */
.L_x_37:
[----:B------:R-:W-:Y:S05]  /*0960*/  @!P4 BRA `(.L_x_44) ;  /* 0xfffffff800bcc947 */ /* 0x000fea000383ffff */
.L_x_36:
[----:B------:R-:W-:Y:S05]  /*0970*/  BSYNC.RECONVERGENT B1 ;  /* 0x0000000000017941 */ /* 0x000fea0003800200 */
.L_x_35:
[----:B------:R-:W-:Y:S05]  /*0980*/  @!P3 BRA `(.L_x_45) ;  /* 0xfffffff80074b947 */ /* 0x000fea000383ffff */
.L_x_34:
[----:B------:R-:W-:Y:S05]  /*0990*/  BSYNC.RECONVERGENT B2 ;  /* 0x0000000000027941 */ /* 0x000fea0003800200 */
.L_x_33:
[----:B------:R-:W-:Y:S05]  /*09a0*/  @!P1 BRA `(.L_x_46) ;  /* 0xfffffff800309947 */ /* 0x000fea000383ffff */
.L_x_32:
[----:B------:R-:W-:Y:S05]  /*09b0*/  BSYNC.RECONVERGENT B3 ;  /* 0x0000000000037941 */ /* 0x000fea0003800200 */
.L_x_31:
[----:B------:R-:W-:Y:S05]  /*09c0*/  @!P2 BRA `(.L_x_47) ;  /* 0xfffffff400eca947 */ /* 0x000fea000383ffff */
.L_x_30:
[----:B------:R-:W-:Y:S05]  /*09d0*/  BSYNC.RECONVERGENT B4 ;  /* 0x0000000000047941 */ /* 0x000fea0003800200 */
.L_x_29:
[----:B01----:R-:W0:Y:S02]  /*09e0*/  LDC.64 R2, c[0x0][0x398] ;  /* 0x0000e600ff027b82 */ /* 0x003e240000000a00 */
[----:B0-----:R-:W-:-:S05]  /*09f0*/  IMAD.WIDE R2, R0, 0x4, R2 ;  /* 0x0000000400027825 */ /* 0x001fca00078e0202 */
[----:B------:R-:W-:Y:S01]  /*0a00*/  STG.E desc[UR6][R2.64], R4 ;  /* 0x0000000402007986 */ /* 0x000fe2000c101906 */
[----:B------:R-:W-:Y:S05]  /*0a10*/  EXIT ;  /* 0x000000000000794d */ /* 0x000fea0003800000 */
.L_x_48:
        /* <DEDUP_REMOVED lines=14> */
.L_x_51:


//--------------------- .nv.shared.reserved.0     --------------------------
	.section	.nv.shared.reserved.0,"aw",@nobits
	.weak		__nv_reservedSMEM_offset_0_alias
	.size		__nv_reservedSMEM_offset_0_alias, 0, 64
	.other		__nv_reservedSMEM_offset_0_alias,@"STO_CUDA_RESERVED_SHARED STV_DEFAULT"
__nv_reservedSMEM_offset_0_alias:
	.zero		0
	.zero		64


//--------------------- .nv.shared._Z11deviceDFSk4PiS_S_S_ --------------------------
	.section	.nv.shared._Z11deviceDFSk4PiS_S_S_,"aw",@nobits
	.sectionflags	@""
	.align	4
.nv.shared._Z11deviceDFSk4PiS_S_S_:
	.zero		1280


//--------------------- .nv.shared._Z11deviceDFSk5PiS_S_S_ --------------------------
	.section	.nv.shared._Z11deviceDFSk5PiS_S_S_,"aw",@nobits
	.sectionflags	@""
	.align	4
.nv.shared._Z11deviceDFSk5PiS_S_S_:
	.zero		1280


//--------------------- .nv.constant0._Z11deviceDFSk3PiS_S_S_ --------------------------
	.section	.nv.constant0._Z11deviceDFSk3PiS_S_S_,"a",@progbits
	.sectionflags	@""
	.align	4
.nv.constant0._Z11deviceDFSk3PiS_S_S_:
	.zero		928


//--------------------- .nv.constant0._Z11deviceDFSk4PiS_S_S_ --------------------------
	.section	.nv.constant0._Z11deviceDFSk4PiS_S_S_,"a",@progbits
	.sectionflags	@""
	.align	4
.nv.constant0._Z11deviceDFSk4PiS_S_S_:
	.zero		928


//--------------------- .nv.constant0._Z11deviceDFSk5PiS_S_S_ --------------------------
	.section	.nv.constant0._Z11deviceDFSk5PiS_S_S_,"a",@progbits
	.sectionflags	@""
	.align	4
.nv.constant0._Z11deviceDFSk5PiS_S_S_:
	.zero		928


//--------------------- SYMBOLS --------------------------

	.type		.nv.reservedSmem.offset0,@object
	.size		.nv.reservedSmem.offset0,0x4
	.type		.nv.reservedSmem.cap,@object
	.size		.nv.reservedSmem.cap,0x4
